	.target	sm_100a

	.elftype	@"ET_EXEC"


//--------------------- .note.nv.tkinfo           --------------------------
	.section	.note.nv.tkinfo,"",@"SHT_NOTE"
	.sectionflags	@"SHF_NOTE_NV_TKINFO"
	.tkinfo
        /*0018*/ 	.word	0x00000002
        /*0030*/ 	.string	""
        /*0030*/ 	.string	"ptxas"
        /*0030*/ 	.string	"Cuda compilation tools, release 13.0, V13.0.88"
        /*0030*/ 	.string	"Build cuda_13.0.r13.0/compiler.36424714_0"
        /*0030*/ 	.string	"-arch sm_100a -m 64 "



//--------------------- .note.nv.cuinfo           --------------------------
	.section	.note.nv.cuinfo,"",@"SHT_NOTE"
	.sectionflags	@"SHF_NOTE_NV_CUINFO"
        /*0018*/ 	.short	0x0002
        /*001a*/ 	.short	0x0064
        /*001c*/ 	.short	0x0082
	.zero		2


//--------------------- .nv.info                  --------------------------
	.section	.nv.info,"",@"SHT_CUDA_INFO"
	.align	4


	//----- nvinfo : EIATTR_REGCOUNT
	.align		4
        /*0000*/ 	.byte	0x04, 0x2f
        /*0002*/ 	.short	(.L_19 - .L_18)
	.align		4
.L_18:
        /*0004*/ 	.word	index@(_ZN7cutlass13device_kernelINS_4gemm6kernel13GemmUniversalIN4cute5tupleIJiiiiEEENS1_10collective13CollectiveMmaINS1_41MainloopSm100TmaUmmaWarpSpecializedSparseILi10ELi2ELi2ENS5_IJNS4_1CILi2EEENSA_ILi1EEESC_EEEEENS5_IJNSA_ILi256EEENSA_ILi128EEENSA_ILi64EEEEEENS_10bfloat16_tENS5_IJNS4_6LayoutINS5_IJiNS5_IJSB_iEEEiEEENS5_IJlNS5_IJSC_SB_EEElEEEEENSK_INS5_IJNS5_IJNS5_IJNSA_ILi8EEESB_SQ_EEEiEEENS5_IJNS5_IJNSA_ILi16EEESB_NSA_ILi4EEEEEEiEEEiEEENS5_IJNS5_IJNS5_IJSG_ST_NSA_ILi2048EEEEEENSA_ILi16384EEEEEENS5_IJNS5_IJSC_NSA_ILi1024EEENSA_ILi32EEEEEElEEElEEEEEEEESJ_NS5_IJlSC_lEEENS4_8TiledMMAINS4_8MMA_AtomIJNS4_33SM100_MMA_F16BF16_2x1SM_SS_SPARSEISJ_SJ_fLi256ELi128ELNS4_4UMMA5MajorE0ELS1E_0ELNS1D_7ScaleInE0ELS1F_0EEEEEENSK_INS5_IJSC_SC_SC_EEENS5_IJNSA_ILi0EEES1J_S1J_EEEEENS5_IJNS4_10UnderscoreES1M_S1M_EEEEENS4_18SM100_TMA_2SM_LOADENS4_14ComposedLayoutINS4_7SwizzleILi2ELi4ELi3EEENS4_25smem_sparse_ptr_flag_bitsILi2ELi16EEENSK_INS5_IJNS5_IJSC_SQ_EEENS5_IJSB_S13_EEEEEENS5_IJNS5_IJS1J_SH_EEESN_EEEEEEEvNS4_8identityES1P_NS1Q_INS1R_ILi3ELi4ELi3EEENS4_18smem_ptr_flag_bitsILi16EEENSK_INS5_IJSQ_SH_EEENS5_IJSH_SC_EEEEEEEvS22_EENS_8epilogue10collective18CollectiveEpilogueINS2B_23Sm100TmaWarpSpecializedILi4ELi2ELi16ELb1ELb0EEEJNS5_IJSG_SG_SH_EEENS5_IJNSK_ISG_SC_EENSK_IST_SC_EEEEEfNS5_IJSC_llEEEfS2K_NS2B_6fusion15FusionCallbacksIS2F_NS2L_17LinearCombinationIffffLNS_15FloatRoundStyleE2EEES2G_S2J_JEEENS4_5SM1004TMEM4LOAD26SM100_TMEM_LOAD_32dp32b16xENS4_13SM90_TMA_LOADENS1Q_INS1R_ILi2ELi5ELi2EEENS24_ILi32EEENSK_INS5_IJS13_SU_EEENS5_IJSC_S13_EEEEEEENS4_39AutoVectorizingCopyWithAssumedAlignmentILi128EEENS4_14SM90_TMA_STOREES31_S33_S33_EEEvvEEEEvNT_6ParamsE)
        /*0008*/ 	.word	0x00000055


	//----- nvinfo : EIATTR_FRAME_SIZE
	.align		4
.L_19:
        /*000c*/ 	.byte	0x04, 0x11
        /*000e*/ 	.short	(.L_21 - .L_20)
	.align		4
.L_20:
        /*0010*/ 	.word	index@($__internal_2_$__cuda_sm10x_tcgen05_guardrail_trap_unallocated_columns_being_dealloced)
        /*0014*/ 	.word	0x00000000


	//----- nvinfo : EIATTR_FRAME_SIZE
	.align		4
.L_21:
        /*0018*/ 	.byte	0x04, 0x11
        /*001a*/ 	.short	(.L_23 - .L_22)
	.align		4
.L_22:
        /*001c*/ 	.word	index@($__internal_1_$__cuda_sm10x_tcgen05_guardrail_trap_phase_invalid_during_alloc)
        /*0020*/ 	.word	0x00000000


	//----- nvinfo : EIATTR_FRAME_SIZE
	.align		4
.L_23:
        /*0024*/ 	.byte	0x04, 0x11
        /*0026*/ 	.short	(.L_25 - .L_24)
	.align		4
.L_24:
        /*0028*/ 	.word	index@($__internal_0_$__cuda_sm10x_tcgen05_guardrail_trap_col_being_dealloced_not_returned_by_alloc)
        /*002c*/ 	.word	0x00000000


	//----- nvinfo : EIATTR_FRAME_SIZE
	.align		4
.L_25:
        /*0030*/ 	.byte	0x04, 0x11
        /*0032*/ 	.short	(.L_27 - .L_26)
	.align		4
.L_26:
        /*0034*/ 	.word	index@(_ZN7cutlass13device_kernelINS_4gemm6kernel13GemmUniversalIN4cute5tupleIJiiiiEEENS1_10collective13CollectiveMmaINS1_41MainloopSm100TmaUmmaWarpSpecializedSparseILi10ELi2ELi2ENS5_IJNS4_1CILi2EEENSA_ILi1EEESC_EEEEENS5_IJNSA_ILi256EEENSA_ILi128EEENSA_ILi64EEEEEENS_10bfloat16_tENS5_IJNS4_6LayoutINS5_IJiNS5_IJSB_iEEEiEEENS5_IJlNS5_IJSC_SB_EEElEEEEENSK_INS5_IJNS5_IJNS5_IJNSA_ILi8EEESB_SQ_EEEiEEENS5_IJNS5_IJNSA_ILi16EEESB_NSA_ILi4EEEEEEiEEEiEEENS5_IJNS5_IJNS5_IJSG_ST_NSA_ILi2048EEEEEENSA_ILi16384EEEEEENS5_IJNS5_IJSC_NSA_ILi1024EEENSA_ILi32EEEEEElEEElEEEEEEEESJ_NS5_IJlSC_lEEENS4_8TiledMMAINS4_8MMA_AtomIJNS4_33SM100_MMA_F16BF16_2x1SM_SS_SPARSEISJ_SJ_fLi256ELi128ELNS4_4UMMA5MajorE0ELS1E_0ELNS1D_7ScaleInE0ELS1F_0EEEEEENSK_INS5_IJSC_SC_SC_EEENS5_IJNSA_ILi0EEES1J_S1J_EEEEENS5_IJNS4_10UnderscoreES1M_S1M_EEEEENS4_18SM100_TMA_2SM_LOADENS4_14ComposedLayoutINS4_7SwizzleILi2ELi4ELi3EEENS4_25smem_sparse_ptr_flag_bitsILi2ELi16EEENSK_INS5_IJNS5_IJSC_SQ_EEENS5_IJSB_S13_EEEEEENS5_IJNS5_IJS1J_SH_EEESN_EEEEEEEvNS4_8identityES1P_NS1Q_INS1R_ILi3ELi4ELi3EEENS4_18smem_ptr_flag_bitsILi16EEENSK_INS5_IJSQ_SH_EEENS5_IJSH_SC_EEEEEEEvS22_EENS_8epilogue10collective18CollectiveEpilogueINS2B_23Sm100TmaWarpSpecializedILi4ELi2ELi16ELb1ELb0EEEJNS5_IJSG_SG_SH_EEENS5_IJNSK_ISG_SC_EENSK_IST_SC_EEEEEfNS5_IJSC_llEEEfS2K_NS2B_6fusion15FusionCallbacksIS2F_NS2L_17LinearCombinationIffffLNS_15FloatRoundStyleE2EEES2G_S2J_JEEENS4_5SM1004TMEM4LOAD26SM100_TMEM_LOAD_32dp32b16xENS4_13SM90_TMA_LOADENS1Q_INS1R_ILi2ELi5ELi2EEENS24_ILi32EEENSK_INS5_IJS13_SU_EEENS5_IJSC_S13_EEEEEEENS4_39AutoVectorizingCopyWithAssumedAlignmentILi128EEENS4_14SM90_TMA_STOREES31_S33_S33_EEEvvEEEEvNT_6ParamsE)
        /*0038*/ 	.word	0x00000000


	//----- nvinfo : EIATTR_MIN_STACK_SIZE
	.align		4
.L_27:
        /*003c*/ 	.byte	0x04, 0x12
        /*003e*/ 	.short	(.L_29 - .L_28)
	.align		4
.L_28:
        /*0040*/ 	.word	index@(_ZN7cutlass13device_kernelINS_4gemm6kernel13GemmUniversalIN4cute5tupleIJiiiiEEENS1_10collective13CollectiveMmaINS1_41MainloopSm100TmaUmmaWarpSpecializedSparseILi10ELi2ELi2ENS5_IJNS4_1CILi2EEENSA_ILi1EEESC_EEEEENS5_IJNSA_ILi256EEENSA_ILi128EEENSA_ILi64EEEEEENS_10bfloat16_tENS5_IJNS4_6LayoutINS5_IJiNS5_IJSB_iEEEiEEENS5_IJlNS5_IJSC_SB_EEElEEEEENSK_INS5_IJNS5_IJNS5_IJNSA_ILi8EEESB_SQ_EEEiEEENS5_IJNS5_IJNSA_ILi16EEESB_NSA_ILi4EEEEEEiEEEiEEENS5_IJNS5_IJNS5_IJSG_ST_NSA_ILi2048EEEEEENSA_ILi16384EEEEEENS5_IJNS5_IJSC_NSA_ILi1024EEENSA_ILi32EEEEEElEEElEEEEEEEESJ_NS5_IJlSC_lEEENS4_8TiledMMAINS4_8MMA_AtomIJNS4_33SM100_MMA_F16BF16_2x1SM_SS_SPARSEISJ_SJ_fLi256ELi128ELNS4_4UMMA5MajorE0ELS1E_0ELNS1D_7ScaleInE0ELS1F_0EEEEEENSK_INS5_IJSC_SC_SC_EEENS5_IJNSA_ILi0EEES1J_S1J_EEEEENS5_IJNS4_10UnderscoreES1M_S1M_EEEEENS4_18SM100_TMA_2SM_LOADENS4_14ComposedLayoutINS4_7SwizzleILi2ELi4ELi3EEENS4_25smem_sparse_ptr_flag_bitsILi2ELi16EEENSK_INS5_IJNS5_IJSC_SQ_EEENS5_IJSB_S13_EEEEEENS5_IJNS5_IJS1J_SH_EEESN_EEEEEEEvNS4_8identityES1P_NS1Q_INS1R_ILi3ELi4ELi3EEENS4_18smem_ptr_flag_bitsILi16EEENSK_INS5_IJSQ_SH_EEENS5_IJSH_SC_EEEEEEEvS22_EENS_8epilogue10collective18CollectiveEpilogueINS2B_23Sm100TmaWarpSpecializedILi4ELi2ELi16ELb1ELb0EEEJNS5_IJSG_SG_SH_EEENS5_IJNSK_ISG_SC_EENSK_IST_SC_EEEEEfNS5_IJSC_llEEEfS2K_NS2B_6fusion15FusionCallbacksIS2F_NS2L_17LinearCombinationIffffLNS_15FloatRoundStyleE2EEES2G_S2J_JEEENS4_5SM1004TMEM4LOAD26SM100_TMEM_LOAD_32dp32b16xENS4_13SM90_TMA_LOADENS1Q_INS1R_ILi2ELi5ELi2EEENS24_ILi32EEENSK_INS5_IJS13_SU_EEENS5_IJSC_S13_EEEEEEENS4_39AutoVectorizingCopyWithAssumedAlignmentILi128EEENS4_14SM90_TMA_STOREES31_S33_S33_EEEvvEEEEvNT_6ParamsE)
        /*0044*/ 	.word	0x00000000
.L_29:


//--------------------- .nv.compat                --------------------------
	.section	.nv.compat,"",@"SHT_CUDA_COMPAT_INFO"
	.align	4
        /*0000*/ 	.byte	0x02, 0x09, 0x01, 0x00, 0x02, 0x02, 0x02, 0x00, 0x02, 0x05, 0x05, 0x00, 0x03, 0x07, 0x01, 0x01
        /*0010*/ 	.byte	0x02, 0x03, 0x01, 0x00, 0x02, 0x06, 0x01, 0x00, 0x04, 0x0b, 0x08, 0x00, 0x09, 0x00, 0x00, 0x00
        /*0020*/ 	.byte	0x00, 0x00, 0x00, 0x00


//--------------------- .nv.info._ZN7cutlass13device_kernelINS_4gemm6kernel13GemmUniversalIN4cute5tupleIJiiiiEEENS1_10collective13CollectiveMmaINS1_41MainloopSm100TmaUmmaWarpSpecializedSparseILi10ELi2ELi2ENS5_IJNS4_1CILi2EEENSA_ILi1EEESC_EEEEENS5_IJNSA_ILi256EEENSA_ILi128EEENSA_ILi64EEEEEENS_10bfloat16_tENS5_IJNS4_6LayoutINS5_IJiNS5_IJSB_iEEEiEEENS5_IJlNS5_IJSC_SB_EEElEEEEENSK_INS5_IJNS5_IJNS5_IJNSA_ILi8EEESB_SQ_EEEiEEENS5_IJNS5_IJNSA_ILi16EEESB_NSA_ILi4EEEEEEiEEEiEEENS5_IJNS5_IJNS5_IJSG_ST_NSA_ILi2048EEEEEENSA_ILi16384EEEEEENS5_IJNS5_IJSC_NSA_ILi1024EEENSA_ILi32EEEEEElEEElEEEEEEEESJ_NS5_IJlSC_lEEENS4_8TiledMMAINS4_8MMA_AtomIJNS4_33SM100_MMA_F16BF16_2x1SM_SS_SPARSEISJ_SJ_fLi256ELi128ELNS4_4UMMA5MajorE0ELS1E_0ELNS1D_7ScaleInE0ELS1F_0EEEEEENSK_INS5_IJSC_SC_SC_EEENS5_IJNSA_ILi0EEES1J_S1J_EEEEENS5_IJNS4_10UnderscoreES1M_S1M_EEEEENS4_18SM100_TMA_2SM_LOADENS4_14ComposedLayoutINS4_7SwizzleILi2ELi4ELi3EEENS4_25smem_sparse_ptr_flag_bitsILi2ELi16EEENSK_INS5_IJNS5_IJSC_SQ_EEENS5_IJSB_S13_EEEEEENS5_IJNS5_IJS1J_SH_EEESN_EEEEEEEvNS4_8identityES1P_NS1Q_INS1R_ILi3ELi4ELi3EEENS4_18smem_ptr_flag_bitsILi16EEENSK_INS5_IJSQ_SH_EEENS5_IJSH_SC_EEEEEEEvS22_EENS_8epilogue10collective18CollectiveEpilogueINS2B_23Sm100TmaWarpSpecializedILi4ELi2ELi16ELb1ELb0EEEJNS5_IJSG_SG_SH_EEENS5_IJNSK_ISG_SC_EENSK_IST_SC_EEEEEfNS5_IJSC_llEEEfS2K_NS2B_6fusion15FusionCallbacksIS2F_NS2L_17LinearCombinationIffffLNS_15FloatRoundStyleE2EEES2G_S2J_JEEENS4_5SM1004TMEM4LOAD26SM100_TMEM_LOAD_32dp32b16xENS4_13SM90_TMA_LOADENS1Q_INS1R_ILi2ELi5ELi2EEENS24_ILi32EEENSK_INS5_IJS13_SU_EEENS5_IJSC_S13_EEEEEEENS4_39AutoVectorizingCopyWithAssumedAlignmentILi128EEENS4_14SM90_TMA_STOREES31_S33_S33_EEEvvEEEEvNT_6ParamsE --------------------------
	.section	.nv.info._ZN7cutlass13device_kernelINS_4gemm6kernel13GemmUniversalIN4cute5tupleIJiiiiEEENS1_10collective13CollectiveMmaINS1_41MainloopSm100TmaUmmaWarpSpecializedSparseILi10ELi2ELi2ENS5_IJNS4_1CILi2EEENSA_ILi1EEESC_EEEEENS5_IJNSA_ILi256EEENSA_ILi128EEENSA_ILi64EEEEEENS_10bfloat16_tENS5_IJNS4_6LayoutINS5_IJiNS5_IJSB_iEEEiEEENS5_IJlNS5_IJSC_SB_EEElEEEEENSK_INS5_IJNS5_IJNS5_IJNSA_ILi8EEESB_SQ_EEEiEEENS5_IJNS5_IJNSA_ILi16EEESB_NSA_ILi4EEEEEEiEEEiEEENS5_IJNS5_IJNS5_IJSG_ST_NSA_ILi2048EEEEEENSA_ILi16384EEEEEENS5_IJNS5_IJSC_NSA_ILi1024EEENSA_ILi32EEEEEElEEElEEEEEEEESJ_NS5_IJlSC_lEEENS4_8TiledMMAINS4_8MMA_AtomIJNS4_33SM100_MMA_F16BF16_2x1SM_SS_SPARSEISJ_SJ_fLi256ELi128ELNS4_4UMMA5MajorE0ELS1E_0ELNS1D_7ScaleInE0ELS1F_0EEEEEENSK_INS5_IJSC_SC_SC_EEENS5_IJNSA_ILi0EEES1J_S1J_EEEEENS5_IJNS4_10UnderscoreES1M_S1M_EEEEENS4_18SM100_TMA_2SM_LOADENS4_14ComposedLayoutINS4_7SwizzleILi2ELi4ELi3EEENS4_25smem_sparse_ptr_flag_bitsILi2ELi16EEENSK_INS5_IJNS5_IJSC_SQ_EEENS5_IJSB_S13_EEEEEENS5_IJNS5_IJS1J_SH_EEESN_EEEEEEEvNS4_8identityES1P_NS1Q_INS1R_ILi3ELi4ELi3EEENS4_18smem_ptr_flag_bitsILi16EEENSK_INS5_IJSQ_SH_EEENS5_IJSH_SC_EEEEEEEvS22_EENS_8epilogue10collective18CollectiveEpilogueINS2B_23Sm100TmaWarpSpecializedILi4ELi2ELi16ELb1ELb0EEEJNS5_IJSG_SG_SH_EEENS5_IJNSK_ISG_SC_EENSK_IST_SC_EEEEEfNS5_IJSC_llEEEfS2K_NS2B_6fusion15FusionCallbacksIS2F_NS2L_17LinearCombinationIffffLNS_15FloatRoundStyleE2EEES2G_S2J_JEEENS4_5SM1004TMEM4LOAD26SM100_TMEM_LOAD_32dp32b16xENS4_13SM90_TMA_LOADENS1Q_INS1R_ILi2ELi5ELi2EEENS24_ILi32EEENSK_INS5_IJS13_SU_EEENS5_IJSC_S13_EEEEEEENS4_39AutoVectorizingCopyWithAssumedAlignmentILi128EEENS4_14SM90_TMA_STOREES31_S33_S33_EEEvvEEEEvNT_6ParamsE,"",@"SHT_CUDA_INFO"
	.sectionflags	@""
	.align	4


	//----- nvinfo : EIATTR_CUDA_API_VERSION
	.align		4
        /*0000*/ 	.byte	0x04, 0x37
        /*0002*/ 	.short	(.L_31 - .L_30)
.L_30:
        /*0004*/ 	.word	0x00000082


	//----- nvinfo : EIATTR_KPARAM_INFO
	.align		4
.L_31:
        /*0008*/ 	.byte	0x04, 0x17
        /*000a*/ 	.short	(.L_33 - .L_32)
.L_32:
        /*000c*/ 	.word	0x00000000
        /*0010*/ 	.short	0x0000
        /*0012*/ 	.short	0x0000
        /*0014*/ 	.byte	0x00, 0xf0, 0x01, 0x28


	//----- nvinfo : EIATTR_AT_ENTRY_FRAGMENTS
	.align		4
.L_33:
        /*0018*/ 	.byte	0x04, 0x4f
        /*001a*/ 	.short	(.L_35 - .L_34)


	//   ....[0]....
.L_34:
        /*001c*/ 	.word	0x00000007


	//----- nvinfo : EIATTR_RESERVED_SMEM_USED
	.align		4
.L_35:
        /*0020*/ 	.byte	0x01, 0x41
	.zero		2


	//----- nvinfo : EIATTR_SPARSE_MMA_MASK
	.align		4
        /*0024*/ 	.byte	0x03, 0x50
        /*0026*/ 	.short	0x0040


	//----- nvinfo : EIATTR_TCGEN05_2CTA_USED
	.align		4
        /*0028*/ 	.byte	0x01, 0x52
	.zero		2


	//----- nvinfo : EIATTR_MAXREG_COUNT
	.align		4
        /*002c*/ 	.byte	0x03, 0x1b
        /*002e*/ 	.short	0x00ff


	//----- nvinfo : EIATTR_NUM_BARRIERS
	.align		4
        /*0030*/ 	.byte	0x02, 0x4c
        /*0032*/ 	.byte	0x07
	.zero		1


	//----- nvinfo : EIATTR_EXTERNS
	.align		4
        /*0034*/ 	.byte	0x04, 0x0f
        /*0036*/ 	.short	(.L_37 - .L_36)


	//   ....[0]....
	.align		4
.L_36:
        /*0038*/ 	.word	index@(__assertfail)


	//----- nvinfo : EIATTR_MERCURY_ISA_VERSION
	.align		4
.L_37:
        /*003c*/ 	.byte	0x03, 0x5f
        /*003e*/ 	.short	0x0101


	//----- nvinfo : EIATTR_INT_WARP_WIDE_INSTR_OFFSETS
	.align		4
        /*0040*/ 	.byte	0x04, 0x31
        /*0042*/ 	.short	(.L_39 - .L_38)


	//   ....[0]....
.L_38:
        /*0044*/ 	.word	0x00000db0


	//   ....[1]....
        /*0048*/ 	.word	0x00000e50


	//   ....[2]....
        /*004c*/ 	.word	0x00001e10


	//   ....[3]....
        /*0050*/ 	.word	0x00003fe0


	//   ....[4]....
        /*0054*/ 	.word	0x00004000


	//   ....[5]....
        /*0058*/ 	.word	0x00004030


	//   ....[6]....
        /*005c*/ 	.word	0x00004980


	//   ....[7]....
        /*0060*/ 	.word	0x000049a0


	//   ....[8]....
        /*0064*/ 	.word	0x00004a40


	//   ....[9]....
        /*0068*/ 	.word	0x00004ae0


	//   ....[10]....
        /*006c*/ 	.word	0x00004ba0


	//   ....[11]....
        /*0070*/ 	.word	0x00004c20


	//   ....[12]....
        /*0074*/ 	.word	0x00004c40


	//   ....[13]....
        /*0078*/ 	.word	0x00004d10


	//   ....[14]....
        /*007c*/ 	.word	0x00004da0


	//   ....[15]....
        /*0080*/ 	.word	0x00004e60


	//   ....[16]....
        /*0084*/ 	.word	0x00004ee0


	//   ....[17]....
        /*0088*/ 	.word	0x00004f00


	//   ....[18]....
        /*008c*/ 	.word	0x00004fd0


	//   ....[19]....
        /*0090*/ 	.word	0x00005060


	//   ....[20]....
        /*0094*/ 	.word	0x00005120


	//   ....[21]....
        /*0098*/ 	.word	0x000051a0


	//   ....[22]....
        /*009c*/ 	.word	0x000051c0


	//   ....[23]....
        /*00a0*/ 	.word	0x00005290


	//   ....[24]....
        /*00a4*/ 	.word	0x00005320


	//   ....[25]....
        /*00a8*/ 	.word	0x000053f0


	//   ....[26]....
        /*00ac*/ 	.word	0x00005470


	//   ....[27]....
        /*00b0*/ 	.word	0x00005490


	//   ....[28]....
        /*00b4*/ 	.word	0x00005560


	//   ....[29]....
        /*00b8*/ 	.word	0x000055e0


	//   ....[30]....
        /*00bc*/ 	.word	0x00005690


	//   ....[31]....
        /*00c0*/ 	.word	0x00005720


	//   ....[32]....
        /*00c4*/ 	.word	0x00005740


	//   ....[33]....
        /*00c8*/ 	.word	0x00005810


	//   ....[34]....
        /*00cc*/ 	.word	0x000058a0


	//   ....[35]....
        /*00d0*/ 	.word	0x00005950


	//   ....[36]....
        /*00d4*/ 	.word	0x000059e0


	//   ....[37]....
        /*00d8*/ 	.word	0x00005a00


	//   ....[38]....
        /*00dc*/ 	.word	0x00005b30


	//   ....[39]....
        /*00e0*/ 	.word	0x00005b90


	//   ....[40]....
        /*00e4*/ 	.word	0x00005c40


	//   ....[41]....
        /*00e8*/ 	.word	0x00005d80


	//   ....[42]....
        /*00ec*/ 	.word	0x00005df0


	//   ....[43]....
        /*00f0*/ 	.word	0x00005e00


	//   ....[44]....
        /*00f4*/ 	.word	0x00005f20


	//   ....[45]....
        /*00f8*/ 	.word	0x00006000


	//----- nvinfo : EIATTR_COOP_GROUP_MASK_REGIDS
	.align		4
.L_39:
        /*00fc*/ 	.byte	0x04, 0x29
        /*00fe*/ 	.short	(.L_41 - .L_40)


	//   ....[0]....
.L_40:
        /*0100*/ 	.word	0xffffffff


	//   ....[1]....
        /*0104*/ 	.word	0xffffffff


	//   ....[2]....
        /*0108*/ 	.word	0xffffffff


	//   ....[3]....
        /*010c*/ 	.word	0xffffffff


	//   ....[4]....
        /*0110*/ 	.word	0xffffffff


	//   ....[5]....
        /*0114*/ 	.word	0xffffffff


	//   ....[6]....
        /*0118*/ 	.word	0xffffffff


	//   ....[7]....
        /*011c*/ 	.word	0xffffffff


	//   ....[8]....
        /*0120*/ 	.word	0xffffffff


	//   ....[9]....
        /*0124*/ 	.word	0xffffffff


	//   ....[10]....
        /*0128*/ 	.word	0xffffffff


	//   ....[11]....
        /*012c*/ 	.word	0xffffffff


	//   ....[12]....
        /*0130*/ 	.word	0xffffffff


	//   ....[13]....
        /*0134*/ 	.word	0xffffffff


	//----- nvinfo : EIATTR_COOP_GROUP_INSTR_OFFSETS
	.align		4
.L_41:
        /*0138*/ 	.byte	0x04, 0x28
        /*013a*/ 	.short	(.L_43 - .L_42)


	//   ....[0]....
.L_42:
        /*013c*/ 	.word	0x000000c0


	//   ....[1]....
        /*0140*/ 	.word	0x00000530


	//   ....[2]....
        /*0144*/ 	.word	0x00000760


	//   ....[3]....
        /*0148*/ 	.word	0x000008f0


	//   ....[4]....
        /*014c*/ 	.word	0x000009e0


	//   ....[5]....
        /*0150*/ 	.word	0x00000b40


	//   ....[6]....
        /*0154*/ 	.word	0x00000c90


	//   ....[7]....
        /*0158*/ 	.word	0x00000ed0


	//   ....[8]....
        /*015c*/ 	.word	0x00001d00


	//   ....[9]....
        /*0160*/ 	.word	0x00002e20


	//   ....[10]....
        /*0164*/ 	.word	0x000032f0


	//   ....[11]....
        /*0168*/ 	.word	0x00003320


	//   ....[12]....
        /*016c*/ 	.word	0x00003ef0


	//   ....[13]....
        /*0170*/ 	.word	0x000040f0


	//----- nvinfo : EIATTR_VRC_CTA_INIT_COUNT
	.align		4
.L_43:
        /*0174*/ 	.byte	0x02, 0x4a
        /*0176*/ 	.byte	0x80
	.zero		1


	//----- nvinfo : EIATTR_SYSCALL_OFFSETS
	.align		4
        /*0178*/ 	.byte	0x04, 0x46
        /*017a*/ 	.short	(.L_45 - .L_44)


	//   ....[0]....
.L_44:
        /*017c*/ 	.word	0x00006a50


	//   ....[1]....
        /*0180*/ 	.word	0x00006b40


	//   ....[2]....
        /*0184*/ 	.word	0x00007380


	//   ....[3]....
        /*0188*/ 	.word	0x00007d70


	//   ....[4]....
        /*018c*/ 	.word	0x00008740


	//   ....[5]....
        /*0190*/ 	.word	0x00009150


	//   ....[6]....
        /*0194*/ 	.word	0x00009b60


	//   ....[7]....
        /*0198*/ 	.word	0x0000a590


	//   ....[8]....
        /*019c*/ 	.word	0x0000afa0


	//   ....[9]....
        /*01a0*/ 	.word	0x0000b960


	//----- nvinfo : EIATTR_MBARRIER_INSTR_OFFSETS
	.align		4
.L_45:
        /*01a4*/ 	.byte	0x04, 0x39
        /*01a6*/ 	.short	(.L_47 - .L_46)


	//   ....[0]....
.L_46:
        /*01a8*/ 	.word	0x00000600
        /*01ac*/ 	.word	0x000000ff
        /*01b0*/ 	.word	0x00000000
        /*01b4*/ 	.short	0x0100
        /*01b6*/ 	.byte	0x07
	.zero		1


	//   ....[1]....
        /*01b8*/ 	.word	0x00000610
        /*01bc*/ 	.word	0x000000ff
        /*01c0*/ 	.word	0x00000050
        /*01c4*/ 	.short	0x0100
        /*01c6*/ 	.byte	0x07
	.zero		1


	//   ....[2]....
        /*01c8*/ 	.word	0x00000620
        /*01cc*/ 	.word	0x000000ff
        /*01d0*/ 	.word	0x00000008
        /*01d4*/ 	.short	0x0100
        /*01d6*/ 	.byte	0x07
	.zero		1


	//   ....[3]....
        /*01d8*/ 	.word	0x00000630
        /*01dc*/ 	.word	0x000000ff
        /*01e0*/ 	.word	0x00000058
        /*01e4*/ 	.short	0x0100
        /*01e6*/ 	.byte	0x07
	.zero		1


	//   ....[4]....
        /*01e8*/ 	.word	0x00000640
        /*01ec*/ 	.word	0x000000ff
        /*01f0*/ 	.word	0x00000010
        /*01f4*/ 	.short	0x0100
        /*01f6*/ 	.byte	0x07
	.zero		1


	//   ....[5]....
        /*01f8*/ 	.word	0x00000650
        /*01fc*/ 	.word	0x000000ff
        /*0200*/ 	.word	0x00000060
        /*0204*/ 	.short	0x0100
        /*0206*/ 	.byte	0x07
	.zero		1


	//   ....[6]....
        /*0208*/ 	.word	0x00000660
        /*020c*/ 	.word	0x000000ff
        /*0210*/ 	.word	0x00000018
        /*0214*/ 	.short	0x0100
        /*0216*/ 	.byte	0x07
	.zero		1


	//   ....[7]....
        /*0218*/ 	.word	0x00000670
        /*021c*/ 	.word	0x000000ff
        /*0220*/ 	.word	0x00000068
        /*0224*/ 	.short	0x0100
        /*0226*/ 	.byte	0x07
	.zero		1


	//   ....[8]....
        /*0228*/ 	.word	0x00000680
        /*022c*/ 	.word	0x000000ff
        /*0230*/ 	.word	0x00000020
        /*0234*/ 	.short	0x0100
        /*0236*/ 	.byte	0x07
	.zero		1


	//   ....[9]....
        /*0238*/ 	.word	0x00000690
        /*023c*/ 	.word	0x000000ff
        /*0240*/ 	.word	0x00000070
        /*0244*/ 	.short	0x0100
        /*0246*/ 	.byte	0x07
	.zero		1


	//   ....[10]....
        /*0248*/ 	.word	0x000006a0
        /*024c*/ 	.word	0x000000ff
        /*0250*/ 	.word	0x00000028
        /*0254*/ 	.short	0x0100
        /*0256*/ 	.byte	0x07
	.zero		1


	//   ....[11]....
        /*0258*/ 	.word	0x000006b0
        /*025c*/ 	.word	0x000000ff
        /*0260*/ 	.word	0x00000078
        /*0264*/ 	.short	0x0100
        /*0266*/ 	.byte	0x07
	.zero		1


	//   ....[12]....
        /*0268*/ 	.word	0x000006c0
        /*026c*/ 	.word	0x000000ff
        /*0270*/ 	.word	0x00000030
        /*0274*/ 	.short	0x0100
        /*0276*/ 	.byte	0x07
	.zero		1


	//   ....[13]....
        /*0278*/ 	.word	0x000006d0
        /*027c*/ 	.word	0x000000ff
        /*0280*/ 	.word	0x00000080
        /*0284*/ 	.short	0x0100
        /*0286*/ 	.byte	0x07
	.zero		1


	//   ....[14]....
        /*0288*/ 	.word	0x000006e0
        /*028c*/ 	.word	0x000000ff
        /*0290*/ 	.word	0x00000038
        /*0294*/ 	.short	0x0100
        /*0296*/ 	.byte	0x07
	.zero		1


	//   ....[15]....
        /*0298*/ 	.word	0x000006f0
        /*029c*/ 	.word	0x000000ff
        /*02a0*/ 	.word	0x00000088
        /*02a4*/ 	.short	0x0100
        /*02a6*/ 	.byte	0x07
	.zero		1


	//   ....[16]....
        /*02a8*/ 	.word	0x00000700
        /*02ac*/ 	.word	0x000000ff
        /*02b0*/ 	.word	0x00000040
        /*02b4*/ 	.short	0x0100
        /*02b6*/ 	.byte	0x07
	.zero		1


	//   ....[17]....
        /*02b8*/ 	.word	0x00000710
        /*02bc*/ 	.word	0x000000ff
        /*02c0*/ 	.word	0x00000090
        /*02c4*/ 	.short	0x0100
        /*02c6*/ 	.byte	0x07
	.zero		1


	//   ....[18]....
        /*02c8*/ 	.word	0x00000720
        /*02cc*/ 	.word	0x000000ff
        /*02d0*/ 	.word	0x00000048
        /*02d4*/ 	.short	0x0100
        /*02d6*/ 	.byte	0x07
	.zero		1


	//   ....[19]....
        /*02d8*/ 	.word	0x00000730
        /*02dc*/ 	.word	0x000000ff
        /*02e0*/ 	.word	0x00000098
        /*02e4*/ 	.short	0x0100
        /*02e6*/ 	.byte	0x07
	.zero		1


	//   ....[20]....
        /*02e8*/ 	.word	0x00000860
        /*02ec*/ 	.word	0x000000ff
        /*02f0*/ 	.word	0x000000a0
        /*02f4*/ 	.short	0x0100
        /*02f6*/ 	.byte	0x08
	.zero		1


	//   ....[21]....
        /*02f8*/ 	.word	0x00000870
        /*02fc*/ 	.word	0x000000ff
        /*0300*/ 	.word	0x000000c0
        /*0304*/ 	.short	0x0100
        /*0306*/ 	.byte	0x08
	.zero		1


	//   ....[22]....
        /*0308*/ 	.word	0x00000880
        /*030c*/ 	.word	0x000000ff
        /*0310*/ 	.word	0x000000a8
        /*0314*/ 	.short	0x0100
        /*0316*/ 	.byte	0x08
	.zero		1


	//   ....[23]....
        /*0318*/ 	.word	0x00000890
        /*031c*/ 	.word	0x000000ff
        /*0320*/ 	.word	0x000000c8
        /*0324*/ 	.short	0x0100
        /*0326*/ 	.byte	0x08
	.zero		1


	//   ....[24]....
        /*0328*/ 	.word	0x000008a0
        /*032c*/ 	.word	0x000000ff
        /*0330*/ 	.word	0x000000b0
        /*0334*/ 	.short	0x0100
        /*0336*/ 	.byte	0x08
	.zero		1


	//   ....[25]....
        /*0338*/ 	.word	0x000008b0
        /*033c*/ 	.word	0x000000ff
        /*0340*/ 	.word	0x000000d0
        /*0344*/ 	.short	0x0100
        /*0346*/ 	.byte	0x08
	.zero		1


	//   ....[26]....
        /*0348*/ 	.word	0x000008c0
        /*034c*/ 	.word	0x000000ff
        /*0350*/ 	.word	0x000000b8
        /*0354*/ 	.short	0x0100
        /*0356*/ 	.byte	0x08
	.zero		1


	//   ....[27]....
        /*0358*/ 	.word	0x000008d0
        /*035c*/ 	.word	0x000000ff
        /*0360*/ 	.word	0x000000d8
        /*0364*/ 	.short	0x0100
        /*0366*/ 	.byte	0x08
	.zero		1


	//   ....[28]....
        /*0368*/ 	.word	0x000009b0
        /*036c*/ 	.word	0x000000ff
        /*0370*/ 	.word	0x000000e0
        /*0374*/ 	.short	0x0100
        /*0376*/ 	.byte	0x07
	.zero		1


	//   ....[29]....
        /*0378*/ 	.word	0x000009c0
        /*037c*/ 	.word	0x000000ff
        /*0380*/ 	.word	0x000000e8
        /*0384*/ 	.short	0x0100
        /*0386*/ 	.byte	0x07
	.zero		1


	//   ....[30]....
        /*0388*/ 	.word	0x00000af0
        /*038c*/ 	.word	0x000000ff
        /*0390*/ 	.word	0x000000f0
        /*0394*/ 	.short	0x0100
        /*0396*/ 	.byte	0x07
	.zero		1


	//   ....[31]....
        /*0398*/ 	.word	0x00000b00
        /*039c*/ 	.word	0x000000ff
        /*03a0*/ 	.word	0x00000100
        /*03a4*/ 	.short	0x0100
        /*03a6*/ 	.byte	0x07
	.zero		1


	//   ....[32]....
        /*03a8*/ 	.word	0x00000b10
        /*03ac*/ 	.word	0x000000ff
        /*03b0*/ 	.word	0x000000f8
        /*03b4*/ 	.short	0x0100
        /*03b6*/ 	.byte	0x07
	.zero		1


	//   ....[33]....
        /*03b8*/ 	.word	0x00000b20
        /*03bc*/ 	.word	0x000000ff
        /*03c0*/ 	.word	0x00000108
        /*03c4*/ 	.short	0x0100
        /*03c6*/ 	.byte	0x07
	.zero		1


	//   ....[34]....
        /*03c8*/ 	.word	0x00000c40
        /*03cc*/ 	.word	0x000000ff
        /*03d0*/ 	.word	0x00000110
        /*03d4*/ 	.short	0x0100
        /*03d6*/ 	.byte	0x08
	.zero		1


	//   ....[35]....
        /*03d8*/ 	.word	0x00000c50
        /*03dc*/ 	.word	0x000000ff
        /*03e0*/ 	.word	0x00000120
        /*03e4*/ 	.short	0x0100
        /*03e6*/ 	.byte	0x08
	.zero		1


	//   ....[36]....
        /*03e8*/ 	.word	0x00000c60
        /*03ec*/ 	.word	0x000000ff
        /*03f0*/ 	.word	0x00000118
        /*03f4*/ 	.short	0x0100
        /*03f6*/ 	.byte	0x08
	.zero		1


	//   ....[37]....
        /*03f8*/ 	.word	0x00000c70
        /*03fc*/ 	.word	0x000000ff
        /*0400*/ 	.word	0x00000128
        /*0404*/ 	.short	0x0100
        /*0406*/ 	.byte	0x08
	.zero		1


	//   ....[38]....
        /*0408*/ 	.word	0x00000d60
        /*040c*/ 	.word	0x000000ff
        /*0410*/ 	.word	0x00000130
        /*0414*/ 	.short	0x0100
        /*0416*/ 	.byte	0x07
	.zero		1


	//   ....[39]....
        /*0418*/ 	.word	0x00000d70
        /*041c*/ 	.word	0x000000ff
        /*0420*/ 	.word	0x00000140
        /*0424*/ 	.short	0x0100
        /*0426*/ 	.byte	0x07
	.zero		1


	//   ....[40]....
        /*0428*/ 	.word	0x00000d80
        /*042c*/ 	.word	0x000000ff
        /*0430*/ 	.word	0x00000138
        /*0434*/ 	.short	0x0100
        /*0436*/ 	.byte	0x07
	.zero		1


	//   ....[41]....
        /*0438*/ 	.word	0x00000d90
        /*043c*/ 	.word	0x000000ff
        /*0440*/ 	.word	0x00000148
        /*0444*/ 	.short	0x0100
        /*0446*/ 	.byte	0x07
	.zero		1


	//   ....[42]....
        /*0448*/ 	.word	0x00000e80
        /*044c*/ 	.word	0x000000ff
        /*0450*/ 	.word	0x00000150
        /*0454*/ 	.short	0x0100
        /*0456*/ 	.byte	0x06
	.zero		1


	//   ....[43]....
        /*0458*/ 	.word	0x00001810
        /*045c*/ 	.word	0x00000005
        /*0460*/ 	.word	0x00000140
        /*0464*/ 	.short	0x010a
        /*0466*/ 	.byte	0xff
	.zero		1


	//   ....[44]....
        /*0468*/ 	.word	0x00001840
        /*046c*/ 	.word	0x00000005
        /*0470*/ 	.word	0x00000130
        /*0474*/ 	.short	0x0101
        /*0476*/ 	.byte	0xff
	.zero		1


	//   ....[45]....
        /*0478*/ 	.word	0x000018c0
        /*047c*/ 	.word	0x000000ff
        /*0480*/ 	.word	0x00000050
        /*0484*/ 	.short	0x010a
        /*0486*/ 	.byte	0x08
	.zero		1


	//   ....[46]....
        /*0488*/ 	.word	0x00001a40
        /*048c*/ 	.word	0x000000ff
        /*0490*/ 	.word	0x00000050
        /*0494*/ 	.short	0x010a
        /*0496*/ 	.byte	0x09
	.zero		1


	//   ....[47]....
        /*0498*/ 	.word	0x00001ba0
        /*049c*/ 	.word	0x000000ff
        /*04a0*/ 	.word	0x00000050
        /*04a4*/ 	.short	0x010a
        /*04a6*/ 	.byte	0x10
	.zero		1


	//   ....[48]....
        /*04a8*/ 	.word	0x00001ce0
        /*04ac*/ 	.word	0x000000ff
        /*04b0*/ 	.word	0x000000e8
        /*04b4*/ 	.short	0x0101
        /*04b6*/ 	.byte	0x06
	.zero		1


	//   ....[49]....
        /*04b8*/ 	.word	0x00001d10
        /*04bc*/ 	.word	0x00000008
        /*04c0*/ 	.word	0x000000f0
        /*04c4*/ 	.short	0x010a
        /*04c6*/ 	.byte	0xff
	.zero		1


	//   ....[50]....
        /*04c8*/ 	.word	0x00001de0
        /*04cc*/ 	.word	0x00000008
        /*04d0*/ 	.word	0x00000000
        /*04d4*/ 	.short	0x0101
        /*04d6*/ 	.byte	0xff
	.zero		1


	//   ....[51]....
        /*04d8*/ 	.word	0x00002340
        /*04dc*/ 	.word	0x000000ff
        /*04e0*/ 	.word	0x00000000
        /*04e4*/ 	.short	0x010a
        /*04e6*/ 	.byte	0x04
	.zero		1


	//   ....[52]....
        /*04e8*/ 	.word	0x000023d0
        /*04ec*/ 	.word	0x000000ff
        /*04f0*/ 	.word	0x00000000
        /*04f4*/ 	.short	0x010a
        /*04f6*/ 	.byte	0x04
	.zero		1


	//   ....[53]....
        /*04f8*/ 	.word	0x00002460
        /*04fc*/ 	.word	0x000000ff
        /*0500*/ 	.word	0x00000000
        /*0504*/ 	.short	0x010a
        /*0506*/ 	.byte	0x04
	.zero		1


	//   ....[54]....
        /*0508*/ 	.word	0x000024f0
        /*050c*/ 	.word	0x000000ff
        /*0510*/ 	.word	0x00000000
        /*0514*/ 	.short	0x010a
        /*0516*/ 	.byte	0x04
	.zero		1


	//   ....[55]....
        /*0518*/ 	.word	0x00002580
        /*051c*/ 	.word	0x000000ff
        /*0520*/ 	.word	0x00000000
        /*0524*/ 	.short	0x010a
        /*0526*/ 	.byte	0x04
	.zero		1


	//   ....[56]....
        /*0528*/ 	.word	0x00002610
        /*052c*/ 	.word	0x000000ff
        /*0530*/ 	.word	0x00000000
        /*0534*/ 	.short	0x010a
        /*0536*/ 	.byte	0x04
	.zero		1


	//   ....[57]....
        /*0538*/ 	.word	0x000026a0
        /*053c*/ 	.word	0x000000ff
        /*0540*/ 	.word	0x00000000
        /*0544*/ 	.short	0x010a
        /*0546*/ 	.byte	0x04
	.zero		1


	//   ....[58]....
        /*0548*/ 	.word	0x00002730
        /*054c*/ 	.word	0x000000ff
        /*0550*/ 	.word	0x00000000
        /*0554*/ 	.short	0x010a
        /*0556*/ 	.byte	0x04
	.zero		1


	//   ....[59]....
        /*0558*/ 	.word	0x000027c0
        /*055c*/ 	.word	0x000000ff
        /*0560*/ 	.word	0x00000000
        /*0564*/ 	.short	0x010a
        /*0566*/ 	.byte	0x04
	.zero		1


	//   ....[60]....
        /*0568*/ 	.word	0x00002860
        /*056c*/ 	.word	0x00000000
        /*0570*/ 	.word	0x00000000
        /*0574*/ 	.short	0x010a
        /*0576*/ 	.byte	0xff
	.zero		1


	//   ....[61]....
        /*0578*/ 	.word	0x00002980
        /*057c*/ 	.word	0x00000000
        /*0580*/ 	.word	0x00000130
        /*0584*/ 	.short	0x010a
        /*0586*/ 	.byte	0xff
	.zero		1


	//   ....[62]....
        /*0588*/ 	.word	0x000029f0
        /*058c*/ 	.word	0x00000004
        /*0590*/ 	.word	0x00000000
        /*0594*/ 	.short	0x0101
        /*0596*/ 	.byte	0xff
	.zero		1


	//   ....[63]....
        /*0598*/ 	.word	0x00002a10
        /*059c*/ 	.word	0x000000ff
        /*05a0*/ 	.word	0x00000100
        /*05a4*/ 	.short	0x010a
        /*05a6*/ 	.byte	0x05
	.zero		1


	//   ....[64]....
        /*05a8*/ 	.word	0x00002b30
        /*05ac*/ 	.word	0x00000000
        /*05b0*/ 	.word	0x000000f0
        /*05b4*/ 	.short	0x010a
        /*05b6*/ 	.byte	0xff
	.zero		1


	//   ....[65]....
        /*05b8*/ 	.word	0x00002c30
        /*05bc*/ 	.word	0x00000000
        /*05c0*/ 	.word	0x00000000
        /*05c4*/ 	.short	0x0101
        /*05c6*/ 	.byte	0xff
	.zero		1


	//   ....[66]....
        /*05c8*/ 	.word	0x00002cc0
        /*05cc*/ 	.word	0x000000ff
        /*05d0*/ 	.word	0x00000100
        /*05d4*/ 	.short	0x0106
        /*05d6*/ 	.byte	0x05
	.zero		1


	//   ....[67]....
        /*05d8*/ 	.word	0x00002ce0
        /*05dc*/ 	.word	0x000000ff
        /*05e0*/ 	.word	0x00000100
        /*05e4*/ 	.short	0x010a
        /*05e6*/ 	.byte	0x05
	.zero		1


	//   ....[68]....
        /*05e8*/ 	.word	0x00002d70
        /*05ec*/ 	.word	0x000000ff
        /*05f0*/ 	.word	0x00000100
        /*05f4*/ 	.short	0x0106
        /*05f6*/ 	.byte	0x04
	.zero		1


	//   ....[69]....
        /*05f8*/ 	.word	0x00002db0
        /*05fc*/ 	.word	0x00000000
        /*0600*/ 	.word	0x00000100
        /*0604*/ 	.short	0x010a
        /*0606*/ 	.byte	0xff
	.zero		1


	//   ....[70]....
        /*0608*/ 	.word	0x00002ff0
        /*060c*/ 	.word	0x000000ff
        /*0610*/ 	.word	0x00000008
        /*0614*/ 	.short	0x010a
        /*0616*/ 	.byte	0x06
	.zero		1


	//   ....[71]....
        /*0618*/ 	.word	0x00003010
        /*061c*/ 	.word	0x000000ff
        /*0620*/ 	.word	0x00000008
        /*0624*/ 	.short	0x010a
        /*0626*/ 	.byte	0x06
	.zero		1


	//   ....[72]....
        /*0628*/ 	.word	0x000031a0
        /*062c*/ 	.word	0x000000ff
        /*0630*/ 	.word	0x00000008
        /*0634*/ 	.short	0x010a
        /*0636*/ 	.byte	0x06
	.zero		1


	//   ....[73]....
        /*0638*/ 	.word	0x000031c0
        /*063c*/ 	.word	0x000000ff
        /*0640*/ 	.word	0x00000008
        /*0644*/ 	.short	0x010a
        /*0646*/ 	.byte	0x06
	.zero		1


	//   ....[74]....
        /*0648*/ 	.word	0x00003280
        /*064c*/ 	.word	0x000000ff
        /*0650*/ 	.word	0x00000000
        /*0654*/ 	.short	0x0101
        /*0656*/ 	.byte	0x07
	.zero		1


	//   ....[75]....
        /*0658*/ 	.word	0x00003590
        /*065c*/ 	.word	0x00000000
        /*0660*/ 	.word	0x000000f0
        /*0664*/ 	.short	0x010a
        /*0666*/ 	.byte	0xff
	.zero		1


	//   ....[76]....
        /*0668*/ 	.word	0x00003650
        /*066c*/ 	.word	0x00000000
        /*0670*/ 	.word	0x00000000
        /*0674*/ 	.short	0x0101
        /*0676*/ 	.byte	0xff
	.zero		1


	//   ....[77]....
        /*0678*/ 	.word	0x00003710
        /*067c*/ 	.word	0x000000ff
        /*0680*/ 	.word	0x00000000
        /*0684*/ 	.short	0x010a
        /*0686*/ 	.byte	0x07
	.zero		1


	//   ....[78]....
        /*0688*/ 	.word	0x00003720
        /*068c*/ 	.word	0x000000ff
        /*0690*/ 	.word	0x00000120
        /*0694*/ 	.short	0x010a
        /*0696*/ 	.byte	0x09
	.zero		1


	//   ....[79]....
        /*0698*/ 	.word	0x00003810
        /*069c*/ 	.word	0x000000ff
        /*06a0*/ 	.word	0x00000000
        /*06a4*/ 	.short	0x010a
        /*06a6*/ 	.byte	0x08
	.zero		1


	//   ....[80]....
        /*06a8*/ 	.word	0x000038d0
        /*06ac*/ 	.word	0x000000ff
        /*06b0*/ 	.word	0x00000000
        /*06b4*/ 	.short	0x010a
        /*06b6*/ 	.byte	0x07
	.zero		1


	//   ....[81]....
        /*06b8*/ 	.word	0x00003cf0
        /*06bc*/ 	.word	0x000000ff
        /*06c0*/ 	.word	0x00000000
        /*06c4*/ 	.short	0x010a
        /*06c6*/ 	.byte	0x04
	.zero		1


	//   ....[82]....
        /*06c8*/ 	.word	0x00003d90
        /*06cc*/ 	.word	0x00000000
        /*06d0*/ 	.word	0x00000000
        /*06d4*/ 	.short	0x010a
        /*06d6*/ 	.byte	0xff
	.zero		1


	//   ....[83]....
        /*06d8*/ 	.word	0x00003dd0
        /*06dc*/ 	.word	0x00000000
        /*06e0*/ 	.word	0x00000000
        /*06e4*/ 	.short	0x010a
        /*06e6*/ 	.byte	0xff
	.zero		1


	//   ....[84]....
        /*06e8*/ 	.word	0x00003e40
        /*06ec*/ 	.word	0x000000ff
        /*06f0*/ 	.word	0x00000000
        /*06f4*/ 	.short	0x0101
        /*06f6*/ 	.byte	0x04
	.zero		1


	//   ....[85]....
        /*06f8*/ 	.word	0x00003e80
        /*06fc*/ 	.word	0x000000ff
        /*0700*/ 	.word	0x00000150
        /*0704*/ 	.short	0x010a
        /*0706*/ 	.byte	0x06
	.zero		1


	//   ....[86]....
        /*0708*/ 	.word	0x00003ee0
        /*070c*/ 	.word	0x000000ff
        /*0710*/ 	.word	0x00000000
        /*0714*/ 	.short	0x0101
        /*0716*/ 	.byte	0x04
	.zero		1


	//   ....[87]....
        /*0718*/ 	.word	0x00004320
        /*071c*/ 	.word	0x00000000
        /*0720*/ 	.word	0x000000f0
        /*0724*/ 	.short	0x010a
        /*0726*/ 	.byte	0xff
	.zero		1


	//   ....[88]....
        /*0728*/ 	.word	0x000043e0
        /*072c*/ 	.word	0x00000000
        /*0730*/ 	.word	0x00000000
        /*0734*/ 	.short	0x0101
        /*0736*/ 	.byte	0xff
	.zero		1


	//   ....[89]....
        /*0738*/ 	.word	0x00004700
        /*073c*/ 	.word	0x000000ff
        /*0740*/ 	.word	0x000000e8
        /*0744*/ 	.short	0x010a
        /*0746*/ 	.byte	0x06
	.zero		1


	//   ....[90]....
        /*0748*/ 	.word	0x00004900
        /*074c*/ 	.word	0x000000ff
        /*0750*/ 	.word	0x000000c0
        /*0754*/ 	.short	0x010a
        /*0756*/ 	.byte	0x06
	.zero		1


	//   ....[91]....
        /*0758*/ 	.word	0x00004bd0
        /*075c*/ 	.word	0x000000ff
        /*0760*/ 	.word	0x000000a0
        /*0764*/ 	.short	0x010b
        /*0766*/ 	.byte	0x06
	.zero		1


	//   ....[92]....
        /*0768*/ 	.word	0x00004be0
        /*076c*/ 	.word	0x000000ff
        /*0770*/ 	.word	0x00000000
        /*0774*/ 	.short	0x0101
        /*0776*/ 	.byte	0x0f
	.zero		1


	//   ....[93]....
        /*0778*/ 	.word	0x00004bf0
        /*077c*/ 	.word	0x000000ff
        /*0780*/ 	.word	0x000000c8
        /*0784*/ 	.short	0x010a
        /*0786*/ 	.byte	0x06
	.zero		1


	//   ....[94]....
        /*0788*/ 	.word	0x00004e90
        /*078c*/ 	.word	0x000000ff
        /*0790*/ 	.word	0x000000a8
        /*0794*/ 	.short	0x010b
        /*0796*/ 	.byte	0x06
	.zero		1


	//   ....[95]....
        /*0798*/ 	.word	0x00004ea0
        /*079c*/ 	.word	0x000000ff
        /*07a0*/ 	.word	0x00000000
        /*07a4*/ 	.short	0x0101
        /*07a6*/ 	.byte	0x0e
	.zero		1


	//   ....[96]....
        /*07a8*/ 	.word	0x00004eb0
        /*07ac*/ 	.word	0x000000ff
        /*07b0*/ 	.word	0x000000d0
        /*07b4*/ 	.short	0x010a
        /*07b6*/ 	.byte	0x06
	.zero		1


	//   ....[97]....
        /*07b8*/ 	.word	0x00005150
        /*07bc*/ 	.word	0x000000ff
        /*07c0*/ 	.word	0x000000b0
        /*07c4*/ 	.short	0x010b
        /*07c6*/ 	.byte	0x06
	.zero		1


	//   ....[98]....
        /*07c8*/ 	.word	0x00005160
        /*07cc*/ 	.word	0x000000ff
        /*07d0*/ 	.word	0x00000000
        /*07d4*/ 	.short	0x0101
        /*07d6*/ 	.byte	0x0d
	.zero		1


	//   ....[99]....
        /*07d8*/ 	.word	0x00005170
        /*07dc*/ 	.word	0x000000ff
        /*07e0*/ 	.word	0x000000d8
        /*07e4*/ 	.short	0x010a
        /*07e6*/ 	.byte	0x06
	.zero		1


	//   ....[100]....
        /*07e8*/ 	.word	0x00005410
        /*07ec*/ 	.word	0x000000ff
        /*07f0*/ 	.word	0x000000b8
        /*07f4*/ 	.short	0x010b
        /*07f6*/ 	.byte	0x06
	.zero		1


	//   ....[101]....
        /*07f8*/ 	.word	0x00005420
        /*07fc*/ 	.word	0x000000ff
        /*0800*/ 	.word	0x00000000
        /*0804*/ 	.short	0x0101
        /*0806*/ 	.byte	0x15
	.zero		1


	//   ....[102]....
        /*0808*/ 	.word	0x00005440
        /*080c*/ 	.word	0x000000ff
        /*0810*/ 	.word	0x000000c0
        /*0814*/ 	.short	0x010a
        /*0816*/ 	.byte	0x06
	.zero		1


	//   ....[103]....
        /*0818*/ 	.word	0x000056c0
        /*081c*/ 	.word	0x000000ff
        /*0820*/ 	.word	0x000000a0
        /*0824*/ 	.short	0x010b
        /*0826*/ 	.byte	0x06
	.zero		1


	//   ....[104]....
        /*0828*/ 	.word	0x000056d0
        /*082c*/ 	.word	0x000000ff
        /*0830*/ 	.word	0x00000000
        /*0834*/ 	.short	0x0101
        /*0836*/ 	.byte	0x0f
	.zero		1


	//   ....[105]....
        /*0838*/ 	.word	0x000056f0
        /*083c*/ 	.word	0x000000ff
        /*0840*/ 	.word	0x000000c8
        /*0844*/ 	.short	0x010a
        /*0846*/ 	.byte	0x06
	.zero		1


	//   ....[106]....
        /*0848*/ 	.word	0x00005980
        /*084c*/ 	.word	0x000000ff
        /*0850*/ 	.word	0x000000a8
        /*0854*/ 	.short	0x010b
        /*0856*/ 	.byte	0x06
	.zero		1


	//   ....[107]....
        /*0858*/ 	.word	0x00005990
        /*085c*/ 	.word	0x000000ff
        /*0860*/ 	.word	0x00000000
        /*0864*/ 	.short	0x0101
        /*0866*/ 	.byte	0x0e
	.zero		1


	//   ....[108]....
        /*0868*/ 	.word	0x000059a0
        /*086c*/ 	.word	0x000000ff
        /*0870*/ 	.word	0x000000d0
        /*0874*/ 	.short	0x010a
        /*0876*/ 	.byte	0x06
	.zero		1


	//   ....[109]....
        /*0878*/ 	.word	0x00005cf0
        /*087c*/ 	.word	0x000000ff
        /*0880*/ 	.word	0x000000b0
        /*0884*/ 	.short	0x010b
        /*0886*/ 	.byte	0x06
	.zero		1


	//   ....[110]....
        /*0888*/ 	.word	0x00005d40
        /*088c*/ 	.word	0x000000ff
        /*0890*/ 	.word	0x00000000
        /*0894*/ 	.short	0x0101
        /*0896*/ 	.byte	0x0d
	.zero		1


	//   ....[111]....
        /*0898*/ 	.word	0x00005d50
        /*089c*/ 	.word	0x000000ff
        /*08a0*/ 	.word	0x000000d8
        /*08a4*/ 	.short	0x010a
        /*08a6*/ 	.byte	0x06
	.zero		1


	//   ....[112]....
        /*08a8*/ 	.word	0x00006040
        /*08ac*/ 	.word	0x000000ff
        /*08b0*/ 	.word	0x000000b8
        /*08b4*/ 	.short	0x010b
        /*08b6*/ 	.byte	0x06
	.zero		1


	//   ....[113]....
        /*08b8*/ 	.word	0x00006060
        /*08bc*/ 	.word	0x000000ff
        /*08c0*/ 	.word	0x00000000
        /*08c4*/ 	.short	0x0101
        /*08c6*/ 	.byte	0x15
	.zero		1


	//   ....[114]....
        /*08c8*/ 	.word	0x00006090
        /*08cc*/ 	.word	0x000000ff
        /*08d0*/ 	.word	0x000000c0
        /*08d4*/ 	.short	0x010a
        /*08d6*/ 	.byte	0x06
	.zero		1


	//   ....[115]....
        /*08d8*/ 	.word	0x000060b0
        /*08dc*/ 	.word	0x000000ff
        /*08e0*/ 	.word	0x000000c8
        /*08e4*/ 	.short	0x010a
        /*08e6*/ 	.byte	0x06
	.zero		1


	//   ....[116]....
        /*08e8*/ 	.word	0x000060d0
        /*08ec*/ 	.word	0x000000ff
        /*08f0*/ 	.word	0x000000d0
        /*08f4*/ 	.short	0x010a
        /*08f6*/ 	.byte	0x06
	.zero		1


	//   ....[117]....
        /*08f8*/ 	.word	0x00006120
        /*08fc*/ 	.word	0x00000002
        /*0900*/ 	.word	0x000000d8
        /*0904*/ 	.short	0x010a
        /*0906*/ 	.byte	0xff
	.zero		1


	//   ....[118]....
        /*0908*/ 	.word	0x00006410
        /*090c*/ 	.word	0x00000000
        /*0910*/ 	.word	0x000000f0
        /*0914*/ 	.short	0x010a
        /*0916*/ 	.byte	0xff
	.zero		1


	//   ....[119]....
        /*0918*/ 	.word	0x00006520
        /*091c*/ 	.word	0x00000000
        /*0920*/ 	.word	0x00000000
        /*0924*/ 	.short	0x0101
        /*0926*/ 	.byte	0xff
	.zero		1


	//   ....[120]....
        /*0928*/ 	.word	0x00006f90
        /*092c*/ 	.word	0x000000ff
        /*0930*/ 	.word	0x000000a0
        /*0934*/ 	.short	0x010a
        /*0936*/ 	.byte	0x30
	.zero		1


	//   ....[121]....
        /*0938*/ 	.word	0x00006fc0
        /*093c*/ 	.word	0x0000004e
        /*0940*/ 	.word	0x00000110
        /*0944*/ 	.short	0x010a
        /*0946*/ 	.byte	0xff
	.zero		1


	//   ....[122]....
        /*0948*/ 	.word	0x000070b0
        /*094c*/ 	.word	0x000000ff
        /*0950*/ 	.word	0x000000a0
        /*0954*/ 	.short	0x010a
        /*0956*/ 	.byte	0x30
	.zero		1


	//   ....[123]....
        /*0958*/ 	.word	0x00007260
        /*095c*/ 	.word	0x0000004e
        /*0960*/ 	.word	0x00000110
        /*0964*/ 	.short	0x010a
        /*0966*/ 	.byte	0xff
	.zero		1


	//   ....[124]....
        /*0968*/ 	.word	0x000079d0
        /*096c*/ 	.word	0x00000000
        /*0970*/ 	.word	0x00000000
        /*0974*/ 	.short	0x0101
        /*0976*/ 	.byte	0xff
	.zero		1


	//   ....[125]....
        /*0978*/ 	.word	0x000079e0
        /*097c*/ 	.word	0x00000003
        /*0980*/ 	.word	0x000000a0
        /*0984*/ 	.short	0x010a
        /*0986*/ 	.byte	0xff
	.zero		1


	//   ....[126]....
        /*0988*/ 	.word	0x00007aa0
        /*098c*/ 	.word	0x00000003
        /*0990*/ 	.word	0x000000a0
        /*0994*/ 	.short	0x010a
        /*0996*/ 	.byte	0xff
	.zero		1


	//   ....[127]....
        /*0998*/ 	.word	0x000083a0
        /*099c*/ 	.word	0x00000000
        /*09a0*/ 	.word	0x00000000
        /*09a4*/ 	.short	0x0101
        /*09a6*/ 	.byte	0xff
	.zero		1


	//   ....[128]....
        /*09a8*/ 	.word	0x000083c0
        /*09ac*/ 	.word	0x00000003
        /*09b0*/ 	.word	0x000000a0
        /*09b4*/ 	.short	0x010a
        /*09b6*/ 	.byte	0xff
	.zero		1


	//   ....[129]....
        /*09b8*/ 	.word	0x00008470
        /*09bc*/ 	.word	0x00000003
        /*09c0*/ 	.word	0x000000a0
        /*09c4*/ 	.short	0x010a
        /*09c6*/ 	.byte	0xff
	.zero		1


	//   ....[130]....
        /*09c8*/ 	.word	0x00008d80
        /*09cc*/ 	.word	0x00000000
        /*09d0*/ 	.word	0x00000000
        /*09d4*/ 	.short	0x0101
        /*09d6*/ 	.byte	0xff
	.zero		1


	//   ....[131]....
        /*09d8*/ 	.word	0x00008da0
        /*09dc*/ 	.word	0x00000003
        /*09e0*/ 	.word	0x000000a0
        /*09e4*/ 	.short	0x010a
        /*09e6*/ 	.byte	0xff
	.zero		1


	//   ....[132]....
        /*09e8*/ 	.word	0x00008e50
        /*09ec*/ 	.word	0x00000003
        /*09f0*/ 	.word	0x000000a0
        /*09f4*/ 	.short	0x010a
        /*09f6*/ 	.byte	0xff
	.zero		1


	//   ....[133]....
        /*09f8*/ 	.word	0x00009780
        /*09fc*/ 	.word	0x00000000
        /*0a00*/ 	.word	0x00000000
        /*0a04*/ 	.short	0x0101
        /*0a06*/ 	.byte	0xff
	.zero		1


	//   ....[134]....
        /*0a08*/ 	.word	0x000097a0
        /*0a0c*/ 	.word	0x00000003
        /*0a10*/ 	.word	0x000000a0
        /*0a14*/ 	.short	0x010a
        /*0a16*/ 	.byte	0xff
	.zero		1


	//   ....[135]....
        /*0a18*/ 	.word	0x00009850
        /*0a1c*/ 	.word	0x00000003
        /*0a20*/ 	.word	0x000000a0
        /*0a24*/ 	.short	0x010a
        /*0a26*/ 	.byte	0xff
	.zero		1


	//   ....[136]....
        /*0a28*/ 	.word	0x0000a1b0
        /*0a2c*/ 	.word	0x00000000
        /*0a30*/ 	.word	0x00000000
        /*0a34*/ 	.short	0x0101
        /*0a36*/ 	.byte	0xff
	.zero		1


	//   ....[137]....
        /*0a38*/ 	.word	0x0000a1d0
        /*0a3c*/ 	.word	0x00000003
        /*0a40*/ 	.word	0x000000a0
        /*0a44*/ 	.short	0x010a
        /*0a46*/ 	.byte	0xff
	.zero		1


	//   ....[138]....
        /*0a48*/ 	.word	0x0000a280
        /*0a4c*/ 	.word	0x00000003
        /*0a50*/ 	.word	0x000000a0
        /*0a54*/ 	.short	0x010a
        /*0a56*/ 	.byte	0xff
	.zero		1


	//   ....[139]....
        /*0a58*/ 	.word	0x0000abc0
        /*0a5c*/ 	.word	0x00000000
        /*0a60*/ 	.word	0x00000000
        /*0a64*/ 	.short	0x0101
        /*0a66*/ 	.byte	0xff
	.zero		1


	//   ....[140]....
        /*0a68*/ 	.word	0x0000abe0
        /*0a6c*/ 	.word	0x00000003
        /*0a70*/ 	.word	0x000000a0
        /*0a74*/ 	.short	0x010a
        /*0a76*/ 	.byte	0xff
	.zero		1


	//   ....[141]....
        /*0a78*/ 	.word	0x0000ac90
        /*0a7c*/ 	.word	0x00000003
        /*0a80*/ 	.word	0x000000a0
        /*0a84*/ 	.short	0x010a
        /*0a86*/ 	.byte	0xff
	.zero		1


	//   ....[142]....
        /*0a88*/ 	.word	0x0000b5d0
        /*0a8c*/ 	.word	0x00000000
        /*0a90*/ 	.word	0x00000000
        /*0a94*/ 	.short	0x0101
        /*0a96*/ 	.byte	0xff
	.zero		1


	//   ....[143]....
        /*0a98*/ 	.word	0x0000b5f0
        /*0a9c*/ 	.word	0x00000003
        /*0aa0*/ 	.word	0x000000a0
        /*0aa4*/ 	.short	0x010a
        /*0aa6*/ 	.byte	0xff
	.zero		1


	//   ....[144]....
        /*0aa8*/ 	.word	0x0000b6a0
        /*0aac*/ 	.word	0x00000003
        /*0ab0*/ 	.word	0x000000a0
        /*0ab4*/ 	.short	0x010a
        /*0ab6*/ 	.byte	0xff
	.zero		1


	//   ....[145]....
        /*0ab8*/ 	.word	0x0000b9f0
        /*0abc*/ 	.word	0x00000000
        /*0ac0*/ 	.word	0x00000000
        /*0ac4*/ 	.short	0x0101
        /*0ac6*/ 	.byte	0xff
	.zero		1


	//   ....[146]....
        /*0ac8*/ 	.word	0x0000bfe0
        /*0acc*/ 	.word	0x00000003
        /*0ad0*/ 	.word	0x00000000
        /*0ad4*/ 	.short	0x0101
        /*0ad6*/ 	.byte	0xff
	.zero		1


	//   ....[147]....
        /*0ad8*/ 	.word	0x0000c250
        /*0adc*/ 	.word	0x000000ff
        /*0ae0*/ 	.word	0x00000000
        /*0ae4*/ 	.short	0x0101
        /*0ae6*/ 	.byte	0x04
	.zero		1


	//   ....[148]....
        /*0ae8*/ 	.word	0x0000c270
        /*0aec*/ 	.word	0x00000005
        /*0af0*/ 	.word	0x00000140
        /*0af4*/ 	.short	0x010a
        /*0af6*/ 	.byte	0xff
	.zero		1


	//   ....[149]....
        /*0af8*/ 	.word	0x0000c2d0
        /*0afc*/ 	.word	0x00000004
        /*0b00*/ 	.word	0x00000050
        /*0b04*/ 	.short	0x010a
        /*0b06*/ 	.byte	0xff
	.zero		1


	//   ....[150]....
        /*0b08*/ 	.word	0x0000c320
        /*0b0c*/ 	.word	0x00000008
        /*0b10*/ 	.word	0x000000f0
        /*0b14*/ 	.short	0x010a
        /*0b16*/ 	.byte	0xff
	.zero		1


	//   ....[151]....
        /*0b18*/ 	.word	0x0000c380
        /*0b1c*/ 	.word	0x00000000
        /*0b20*/ 	.word	0x00000000
        /*0b24*/ 	.short	0x010a
        /*0b26*/ 	.byte	0xff
	.zero		1


	//   ....[152]....
        /*0b28*/ 	.word	0x0000c3e0
        /*0b2c*/ 	.word	0x00000000
        /*0b30*/ 	.word	0x00000000
        /*0b34*/ 	.short	0x010a
        /*0b36*/ 	.byte	0xff
	.zero		1


	//   ....[153]....
        /*0b38*/ 	.word	0x0000c440
        /*0b3c*/ 	.word	0x00000000
        /*0b40*/ 	.word	0x00000000
        /*0b44*/ 	.short	0x010a
        /*0b46*/ 	.byte	0xff
	.zero		1


	//   ....[154]....
        /*0b48*/ 	.word	0x0000c4a0
        /*0b4c*/ 	.word	0x00000000
        /*0b50*/ 	.word	0x00000000
        /*0b54*/ 	.short	0x010a
        /*0b56*/ 	.byte	0xff
	.zero		1


	//   ....[155]....
        /*0b58*/ 	.word	0x0000c500
        /*0b5c*/ 	.word	0x00000000
        /*0b60*/ 	.word	0x00000000
        /*0b64*/ 	.short	0x010a
        /*0b66*/ 	.byte	0xff
	.zero		1


	//   ....[156]....
        /*0b68*/ 	.word	0x0000c560
        /*0b6c*/ 	.word	0x00000000
        /*0b70*/ 	.word	0x00000000
        /*0b74*/ 	.short	0x010a
        /*0b76*/ 	.byte	0xff
	.zero		1


	//   ....[157]....
        /*0b78*/ 	.word	0x0000c5c0
        /*0b7c*/ 	.word	0x00000000
        /*0b80*/ 	.word	0x00000000
        /*0b84*/ 	.short	0x010a
        /*0b86*/ 	.byte	0xff
	.zero		1


	//   ....[158]....
        /*0b88*/ 	.word	0x0000c620
        /*0b8c*/ 	.word	0x00000000
        /*0b90*/ 	.word	0x00000000
        /*0b94*/ 	.short	0x010a
        /*0b96*/ 	.byte	0xff
	.zero		1


	//   ....[159]....
        /*0b98*/ 	.word	0x0000c680
        /*0b9c*/ 	.word	0x00000000
        /*0ba0*/ 	.word	0x00000000
        /*0ba4*/ 	.short	0x010a
        /*0ba6*/ 	.byte	0xff
	.zero		1


	//   ....[160]....
        /*0ba8*/ 	.word	0x0000c6d0
        /*0bac*/ 	.word	0x00000000
        /*0bb0*/ 	.word	0x00000130
        /*0bb4*/ 	.short	0x010a
        /*0bb6*/ 	.byte	0xff
	.zero		1


	//   ....[161]....
        /*0bb8*/ 	.word	0x0000c730
        /*0bbc*/ 	.word	0x00000000
        /*0bc0*/ 	.word	0x00000100
        /*0bc4*/ 	.short	0x010a
        /*0bc6*/ 	.byte	0xff
	.zero		1


	//   ....[162]....
        /*0bc8*/ 	.word	0x0000c780
        /*0bcc*/ 	.word	0x00000000
        /*0bd0*/ 	.word	0x000000f0
        /*0bd4*/ 	.short	0x010a
        /*0bd6*/ 	.byte	0xff
	.zero		1


	//   ....[163]....
        /*0bd8*/ 	.word	0x0000c7e0
        /*0bdc*/ 	.word	0x00000000
        /*0be0*/ 	.word	0x00000100
        /*0be4*/ 	.short	0x010a
        /*0be6*/ 	.byte	0xff
	.zero		1


	//   ....[164]....
        /*0be8*/ 	.word	0x0000c840
        /*0bec*/ 	.word	0x00000004
        /*0bf0*/ 	.word	0x00000008
        /*0bf4*/ 	.short	0x010a
        /*0bf6*/ 	.byte	0xff
	.zero		1


	//   ....[165]....
        /*0bf8*/ 	.word	0x0000c920
        /*0bfc*/ 	.word	0x00000002
        /*0c00*/ 	.word	0x00000008
        /*0c04*/ 	.short	0x010a
        /*0c06*/ 	.byte	0xff
	.zero		1


	//   ....[166]....
        /*0c08*/ 	.word	0x0000c970
        /*0c0c*/ 	.word	0x00000000
        /*0c10*/ 	.word	0x000000f0
        /*0c14*/ 	.short	0x010a
        /*0c16*/ 	.byte	0xff
	.zero		1


	//   ....[167]....
        /*0c18*/ 	.word	0x0000c9d0
        /*0c1c*/ 	.word	0x00000000
        /*0c20*/ 	.word	0x00000120
        /*0c24*/ 	.short	0x010a
        /*0c26*/ 	.byte	0xff
	.zero		1


	//   ....[168]....
        /*0c28*/ 	.word	0x0000ca30
        /*0c2c*/ 	.word	0x00000000
        /*0c30*/ 	.word	0x00000000
        /*0c34*/ 	.short	0x010a
        /*0c36*/ 	.byte	0xff
	.zero		1


	//   ....[169]....
        /*0c38*/ 	.word	0x0000ca90
        /*0c3c*/ 	.word	0x00000000
        /*0c40*/ 	.word	0x00000000
        /*0c44*/ 	.short	0x010a
        /*0c46*/ 	.byte	0xff
	.zero		1


	//   ....[170]....
        /*0c48*/ 	.word	0x0000caf0
        /*0c4c*/ 	.word	0x00000000
        /*0c50*/ 	.word	0x00000150
        /*0c54*/ 	.short	0x010a
        /*0c56*/ 	.byte	0xff
	.zero		1


	//   ....[171]....
        /*0c58*/ 	.word	0x0000cb40
        /*0c5c*/ 	.word	0x00000000
        /*0c60*/ 	.word	0x000000f0
        /*0c64*/ 	.short	0x010a
        /*0c66*/ 	.byte	0xff
	.zero		1


	//   ....[172]....
        /*0c68*/ 	.word	0x0000cba0
        /*0c6c*/ 	.word	0x00000000
        /*0c70*/ 	.word	0x000000e8
        /*0c74*/ 	.short	0x010a
        /*0c76*/ 	.byte	0xff
	.zero		1


	//   ....[173]....
        /*0c78*/ 	.word	0x0000cc00
        /*0c7c*/ 	.word	0x00000000
        /*0c80*/ 	.word	0x000000c0
        /*0c84*/ 	.short	0x010a
        /*0c86*/ 	.byte	0xff
	.zero		1


	//   ....[174]....
        /*0c88*/ 	.word	0x0000cc60
        /*0c8c*/ 	.word	0x00000000
        /*0c90*/ 	.word	0x000000c8
        /*0c94*/ 	.short	0x010a
        /*0c96*/ 	.byte	0xff
	.zero		1


	//   ....[175]....
        /*0c98*/ 	.word	0x0000ccc0
        /*0c9c*/ 	.word	0x00000000
        /*0ca0*/ 	.word	0x000000d0
        /*0ca4*/ 	.short	0x010a
        /*0ca6*/ 	.byte	0xff
	.zero		1


	//   ....[176]....
        /*0ca8*/ 	.word	0x0000cd20
        /*0cac*/ 	.word	0x00000000
        /*0cb0*/ 	.word	0x000000d8
        /*0cb4*/ 	.short	0x010a
        /*0cb6*/ 	.byte	0xff
	.zero		1


	//   ....[177]....
        /*0cb8*/ 	.word	0x0000cd80
        /*0cbc*/ 	.word	0x00000003
        /*0cc0*/ 	.word	0x000000c0
        /*0cc4*/ 	.short	0x010a
        /*0cc6*/ 	.byte	0xff
	.zero		1


	//   ....[178]....
        /*0cc8*/ 	.word	0x0000cde0
        /*0ccc*/ 	.word	0x00000003
        /*0cd0*/ 	.word	0x000000c8
        /*0cd4*/ 	.short	0x010a
        /*0cd6*/ 	.byte	0xff
	.zero		1


	//   ....[179]....
        /*0cd8*/ 	.word	0x0000ce40
        /*0cdc*/ 	.word	0x00000003
        /*0ce0*/ 	.word	0x000000d0
        /*0ce4*/ 	.short	0x010a
        /*0ce6*/ 	.byte	0xff
	.zero		1


	//   ....[180]....
        /*0ce8*/ 	.word	0x0000cea0
        /*0cec*/ 	.word	0x00000003
        /*0cf0*/ 	.word	0x000000d8
        /*0cf4*/ 	.short	0x010a
        /*0cf6*/ 	.byte	0xff
	.zero		1


	//   ....[181]....
        /*0cf8*/ 	.word	0x0000cf00
        /*0cfc*/ 	.word	0x00000000
        /*0d00*/ 	.word	0x000000c0
        /*0d04*/ 	.short	0x010a
        /*0d06*/ 	.byte	0xff
	.zero		1


	//   ....[182]....
        /*0d08*/ 	.word	0x0000cf60
        /*0d0c*/ 	.word	0x00000000
        /*0d10*/ 	.word	0x000000c8
        /*0d14*/ 	.short	0x010a
        /*0d16*/ 	.byte	0xff
	.zero		1


	//   ....[183]....
        /*0d18*/ 	.word	0x0000cfc0
        /*0d1c*/ 	.word	0x00000002
        /*0d20*/ 	.word	0x000000d0
        /*0d24*/ 	.short	0x010a
        /*0d26*/ 	.byte	0xff
	.zero		1


	//   ....[184]....
        /*0d28*/ 	.word	0x0000d010
        /*0d2c*/ 	.word	0x00000000
        /*0d30*/ 	.word	0x000000f0
        /*0d34*/ 	.short	0x010a
        /*0d36*/ 	.byte	0xff
	.zero		1


	//   ....[185]....
        /*0d38*/ 	.word	0x0000d070
        /*0d3c*/ 	.word	0x00000000
        /*0d40*/ 	.word	0x000000a0
        /*0d44*/ 	.short	0x010a
        /*0d46*/ 	.byte	0xff
	.zero		1


	//   ....[186]....
        /*0d48*/ 	.word	0x0000d0c0
        /*0d4c*/ 	.word	0x0000004e
        /*0d50*/ 	.word	0x00000110
        /*0d54*/ 	.short	0x010a
        /*0d56*/ 	.byte	0xff
	.zero		1


	//   ....[187]....
        /*0d58*/ 	.word	0x0000d110
        /*0d5c*/ 	.word	0x00000003
        /*0d60*/ 	.word	0x000000a0
        /*0d64*/ 	.short	0x010a
        /*0d66*/ 	.byte	0xff
	.zero		1


	//   ....[188]....
        /*0d68*/ 	.word	0x0000d160
        /*0d6c*/ 	.word	0x00000003
        /*0d70*/ 	.word	0x000000a0
        /*0d74*/ 	.short	0x010a
        /*0d76*/ 	.byte	0xff
	.zero		1


	//   ....[189]....
        /*0d78*/ 	.word	0x0000d1b0
        /*0d7c*/ 	.word	0x00000003
        /*0d80*/ 	.word	0x000000a0
        /*0d84*/ 	.short	0x010a
        /*0d86*/ 	.byte	0xff
	.zero		1


	//   ....[190]....
        /*0d88*/ 	.word	0x0000d200
        /*0d8c*/ 	.word	0x00000003
        /*0d90*/ 	.word	0x000000a0
        /*0d94*/ 	.short	0x010a
        /*0d96*/ 	.byte	0xff
	.zero		1


	//   ....[191]....
        /*0d98*/ 	.word	0x0000d250
        /*0d9c*/ 	.word	0x00000003
        /*0da0*/ 	.word	0x000000a0
        /*0da4*/ 	.short	0x010a
        /*0da6*/ 	.byte	0xff
	.zero		1


	//   ....[192]....
        /*0da8*/ 	.word	0x0000d2a0
        /*0dac*/ 	.word	0x00000003
        /*0db0*/ 	.word	0x000000a0
        /*0db4*/ 	.short	0x010a
        /*0db6*/ 	.byte	0xff
	.zero		1


	//   ....[193]....
        /*0db8*/ 	.word	0x0000d2f0
        /*0dbc*/ 	.word	0x00000003
        /*0dc0*/ 	.word	0x000000a0
        /*0dc4*/ 	.short	0x010a
        /*0dc6*/ 	.byte	0xff
	.zero		1


	//----- nvinfo : EIATTR_NUM_MBARRIERS
	.align		4
.L_47:
        /*0dc8*/ 	.byte	0x03, 0x38
        /*0dca*/ 	.short	0x002b


	//----- nvinfo : EIATTR_EXIT_INSTR_OFFSETS
	.align		4
        /*0dcc*/ 	.byte	0x04, 0x1c
        /*0dce*/ 	.short	(.L_49 - .L_48)


	//   ....[0]....
.L_48:
        /*0dd0*/ 	.word	0x00002890


	//   ....[1]....
        /*0dd4*/ 	.word	0x00002d80


	//   ....[2]....
        /*0dd8*/ 	.word	0x00002de0


	//   ....[3]....
        /*0ddc*/ 	.word	0x00004100


	//   ....[4]....
        /*0de0*/ 	.word	0x00006150


	//   ....[5]....
        /*0de4*/ 	.word	0x00006190


	//   ....[6]....
        /*0de8*/ 	.word	0x0000c140


	//   ....[7]....
        /*0dec*/ 	.word	0x0000c1c0


	//   ....[8]....
        /*0df0*/ 	.word	0x0000c1f0


	//   ....[9]....
        /*0df4*/ 	.word	0x0000c260


	//----- nvinfo : EIATTR_MAX_THREADS
	.align		4
.L_49:
        /*0df8*/ 	.byte	0x04, 0x05
        /*0dfa*/ 	.short	(.L_51 - .L_50)
.L_50:
        /*0dfc*/ 	.word	0x00000100
        /*0e00*/ 	.word	0x00000001
        /*0e04*/ 	.word	0x00000001


	//----- nvinfo : EIATTR_CRS_STACK_SIZE
	.align		4
.L_51:
        /*0e08*/ 	.byte	0x04, 0x1e
        /*0e0a*/ 	.short	(.L_53 - .L_52)
.L_52:
        /*0e0c*/ 	.word	0x00000000


	//----- nvinfo : EIATTR_CBANK_PARAM_SIZE
	.align		4
.L_53:
        /*0e10*/ 	.byte	0x03, 0x19
        /*0e12*/ 	.short	0x0a00


	//----- nvinfo : EIATTR_PARAM_CBANK
	.align		4
        /*0e14*/ 	.byte	0x04, 0x0a
        /*0e16*/ 	.short	(.L_55 - .L_54)
	.align		4
.L_54:
        /*0e18*/ 	.word	index@(.nv.constant0._ZN7cutlass13device_kernelINS_4gemm6kernel13GemmUniversalIN4cute5tupleIJiiiiEEENS1_10collective13CollectiveMmaINS1_41MainloopSm100TmaUmmaWarpSpecializedSparseILi10ELi2ELi2ENS5_IJNS4_1CILi2EEENSA_ILi1EEESC_EEEEENS5_IJNSA_ILi256EEENSA_ILi128EEENSA_ILi64EEEEEENS_10bfloat16_tENS5_IJNS4_6LayoutINS5_IJiNS5_IJSB_iEEEiEEENS5_IJlNS5_IJSC_SB_EEElEEEEENSK_INS5_IJNS5_IJNS5_IJNSA_ILi8EEESB_SQ_EEEiEEENS5_IJNS5_IJNSA_ILi16EEESB_NSA_ILi4EEEEEEiEEEiEEENS5_IJNS5_IJNS5_IJSG_ST_NSA_ILi2048EEEEEENSA_ILi16384EEEEEENS5_IJNS5_IJSC_NSA_ILi1024EEENSA_ILi32EEEEEElEEElEEEEEEEESJ_NS5_IJlSC_lEEENS4_8TiledMMAINS4_8MMA_AtomIJNS4_33SM100_MMA_F16BF16_2x1SM_SS_SPARSEISJ_SJ_fLi256ELi128ELNS4_4UMMA5MajorE0ELS1E_0ELNS1D_7ScaleInE0ELS1F_0EEEEEENSK_INS5_IJSC_SC_SC_EEENS5_IJNSA_ILi0EEES1J_S1J_EEEEENS5_IJNS4_10UnderscoreES1M_S1M_EEEEENS4_18SM100_TMA_2SM_LOADENS4_14ComposedLayoutINS4_7SwizzleILi2ELi4ELi3EEENS4_25smem_sparse_ptr_flag_bitsILi2ELi16EEENSK_INS5_IJNS5_IJSC_SQ_EEENS5_IJSB_S13_EEEEEENS5_IJNS5_IJS1J_SH_EEESN_EEEEEEEvNS4_8identityES1P_NS1Q_INS1R_ILi3ELi4ELi3EEENS4_18smem_ptr_flag_bitsILi16EEENSK_INS5_IJSQ_SH_EEENS5_IJSH_SC_EEEEEEEvS22_EENS_8epilogue10collective18CollectiveEpilogueINS2B_23Sm100TmaWarpSpecializedILi4ELi2ELi16ELb1ELb0EEEJNS5_IJSG_SG_SH_EEENS5_IJNSK_ISG_SC_EENSK_IST_SC_EEEEEfNS5_IJSC_llEEEfS2K_NS2B_6fusion15FusionCallbacksIS2F_NS2L_17LinearCombinationIffffLNS_15FloatRoundStyleE2EEES2G_S2J_JEEENS4_5SM1004TMEM4LOAD26SM100_TMEM_LOAD_32dp32b16xENS4_13SM90_TMA_LOADENS1Q_INS1R_ILi2ELi5ELi2EEENS24_ILi32EEENSK_INS5_IJS13_SU_EEENS5_IJSC_S13_EEEEEEENS4_39AutoVectorizingCopyWithAssumedAlignmentILi128EEENS4_14SM90_TMA_STOREES31_S33_S33_EEEvvEEEEvNT_6ParamsE)
        /*0e1c*/ 	.short	0x0380
        /*0e1e*/ 	.short	0x0a00


	//----- nvinfo : EIATTR_SW_WAR
	.align		4
.L_55:
        /*0e20*/ 	.byte	0x04, 0x36
        /*0e22*/ 	.short	(.L_57 - .L_56)
.L_56:
        /*0e24*/ 	.word	0x00000008
.L_57:


//--------------------- .nv.callgraph             --------------------------
	.section	.nv.callgraph,"",@"SHT_CUDA_CALLGRAPH"
	.align	4
	.sectionentsize	8
	.align		4
        /*0000*/ 	.word	0x00000000
	.align		4
        /*0004*/ 	.word	0xffffffff
	.align		4
        /*0008*/ 	.word	index@(_ZN7cutlass13device_kernelINS_4gemm6kernel13GemmUniversalIN4cute5tupleIJiiiiEEENS1_10collective13CollectiveMmaINS1_41MainloopSm100TmaUmmaWarpSpecializedSparseILi10ELi2ELi2ENS5_IJNS4_1CILi2EEENSA_ILi1EEESC_EEEEENS5_IJNSA_ILi256EEENSA_ILi128EEENSA_ILi64EEEEEENS_10bfloat16_tENS5_IJNS4_6LayoutINS5_IJiNS5_IJSB_iEEEiEEENS5_IJlNS5_IJSC_SB_EEElEEEEENSK_INS5_IJNS5_IJNS5_IJNSA_ILi8EEESB_SQ_EEEiEEENS5_IJNS5_IJNSA_ILi16EEESB_NSA_ILi4EEEEEEiEEEiEEENS5_IJNS5_IJNS5_IJSG_ST_NSA_ILi2048EEEEEENSA_ILi16384EEEEEENS5_IJNS5_IJSC_NSA_ILi1024EEENSA_ILi32EEEEEElEEElEEEEEEEESJ_NS5_IJlSC_lEEENS4_8TiledMMAINS4_8MMA_AtomIJNS4_33SM100_MMA_F16BF16_2x1SM_SS_SPARSEISJ_SJ_fLi256ELi128ELNS4_4UMMA5MajorE0ELS1E_0ELNS1D_7ScaleInE0ELS1F_0EEEEEENSK_INS5_IJSC_SC_SC_EEENS5_IJNSA_ILi0EEES1J_S1J_EEEEENS5_IJNS4_10UnderscoreES1M_S1M_EEEEENS4_18SM100_TMA_2SM_LOADENS4_14ComposedLayoutINS4_7SwizzleILi2ELi4ELi3EEENS4_25smem_sparse_ptr_flag_bitsILi2ELi16EEENSK_INS5_IJNS5_IJSC_SQ_EEENS5_IJSB_S13_EEEEEENS5_IJNS5_IJS1J_SH_EEESN_EEEEEEEvNS4_8identityES1P_NS1Q_INS1R_ILi3ELi4ELi3EEENS4_18smem_ptr_flag_bitsILi16EEENSK_INS5_IJSQ_SH_EEENS5_IJSH_SC_EEEEEEEvS22_EENS_8epilogue10collective18CollectiveEpilogueINS2B_23Sm100TmaWarpSpecializedILi4ELi2ELi16ELb1ELb0EEEJNS5_IJSG_SG_SH_EEENS5_IJNSK_ISG_SC_EENSK_IST_SC_EEEEEfNS5_IJSC_llEEEfS2K_NS2B_6fusion15FusionCallbacksIS2F_NS2L_17LinearCombinationIffffLNS_15FloatRoundStyleE2EEES2G_S2J_JEEENS4_5SM1004TMEM4LOAD26SM100_TMEM_LOAD_32dp32b16xENS4_13SM90_TMA_LOADENS1Q_INS1R_ILi2ELi5ELi2EEENS24_ILi32EEENSK_INS5_IJS13_SU_EEENS5_IJSC_S13_EEEEEEENS4_39AutoVectorizingCopyWithAssumedAlignmentILi128EEENS4_14SM90_TMA_STOREES31_S33_S33_EEEvvEEEEvNT_6ParamsE)
	.align		4
        /*000c*/ 	.word	index@(__assertfail)
	.align		4
        /*0010*/ 	.word	0x00000000
	.align		4
        /*0014*/ 	.word	0xfffffffe
	.align		4
        /*0018*/ 	.word	0x00000000
	.align		4
        /*001c*/ 	.word	0xfffffffd
	.align		4
        /*0020*/ 	.word	0x00000000
	.align		4
        /*0024*/ 	.word	0xfffffffc


//--------------------- .nv.constant4             --------------------------
	.section	.nv.constant4,"a",@progbits
	.align	8
	.align		8
.nv.constant4:
        /*0000*/ 	.dword	__assertfail
	.align		8
        /*0008*/ 	.dword	__unnamed_1
	.align		8
        /*0010*/ 	.dword	__unnamed_2
	.align		8
        /*0018*/ 	.dword	_ZN39_INTERNAL_be62f08c_4_k_cu_563e4a13_29534cuda3std3__45__cpo5beginE
	.align		8
        /*0020*/ 	.dword	_ZN39_INTERNAL_be62f08c_4_k_cu_563e4a13_29534cuda3std3__45__cpo3endE
	.align		8
        /*0028*/ 	.dword	_ZN39_INTERNAL_be62f08c_4_k_cu_563e4a13_29534cuda3std3__45__cpo6cbeginE
	.align		8
        /*0030*/ 	.dword	_ZN39_INTERNAL_be62f08c_4_k_cu_563e4a13_29534cuda3std3__45__cpo4cendE
	.align		8
        /*0038*/ 	.dword	_ZN39_INTERNAL_be62f08c_4_k_cu_563e4a13_29534cuda3std3__441_GLOBAL__N__be62f08c_4_k_cu_563e4a13_29536ignoreE
	.align		8
        /*0040*/ 	.dword	_ZN39_INTERNAL_be62f08c_4_k_cu_563e4a13_29534cuda3std3__419piecewise_constructE
	.align		8
        /*0048*/ 	.dword	_ZN39_INTERNAL_be62f08c_4_k_cu_563e4a13_29534cuda3std3__48in_placeE
	.align		8
        /*0050*/ 	.dword	_ZN39_INTERNAL_be62f08c_4_k_cu_563e4a13_29534cuda3std6ranges3__45__cpo4swapE
	.align		8
        /*0058*/ 	.dword	_ZN39_INTERNAL_be62f08c_4_k_cu_563e4a13_29534cuda3std6ranges3__45__cpo9iter_moveE
	.align		8
        /*0060*/ 	.dword	_ZN39_INTERNAL_be62f08c_4_k_cu_563e4a13_29534cute7productE
	.align		8
        /*0068*/ 	.dword	_ZN39_INTERNAL_be62f08c_4_k_cu_563e4a13_29534cute1_E
	.align		8
        /*0070*/ 	.dword	$str$25
	.align		8
        /*0078*/ 	.dword	$str$26
	.align		8
        /*0080*/ 	.dword	$str$27
	.align		8
        /*0088*/ 	.dword	$str$28


//--------------------- .text._ZN7cutlass13device_kernelINS_4gemm6kernel13GemmUniversalIN4cute5tupleIJiiiiEEENS1_10collective13CollectiveMmaINS1_41MainloopSm100TmaUmmaWarpSpecializedSparseILi10ELi2ELi2ENS5_IJNS4_1CILi2EEENSA_ILi1EEESC_EEEEENS5_IJNSA_ILi256EEENSA_ILi128EEENSA_ILi64EEEEEENS_10bfloat16_tENS5_IJNS4_6LayoutINS5_IJiNS5_IJSB_iEEEiEEENS5_IJlNS5_IJSC_SB_EEElEEEEENSK_INS5_IJNS5_IJNS5_IJNSA_ILi8EEESB_SQ_EEEiEEENS5_IJNS5_IJNSA_ILi16EEESB_NSA_ILi4EEEEEEiEEEiEEENS5_IJNS5_IJNS5_IJSG_ST_NSA_ILi2048EEEEEENSA_ILi16384EEEEEENS5_IJNS5_IJSC_NSA_ILi1024EEENSA_ILi32EEEEEElEEElEEEEEEEESJ_NS5_IJlSC_lEEENS4_8TiledMMAINS4_8MMA_AtomIJNS4_33SM100_MMA_F16BF16_2x1SM_SS_SPARSEISJ_SJ_fLi256ELi128ELNS4_4UMMA5MajorE0ELS1E_0ELNS1D_7ScaleInE0ELS1F_0EEEEEENSK_INS5_IJSC_SC_SC_EEENS5_IJNSA_ILi0EEES1J_S1J_EEEEENS5_IJNS4_10UnderscoreES1M_S1M_EEEEENS4_18SM100_TMA_2SM_LOADENS4_14ComposedLayoutINS4_7SwizzleILi2ELi4ELi3EEENS4_25smem_sparse_ptr_flag_bitsILi2ELi16EEENSK_INS5_IJNS5_IJSC_SQ_EEENS5_IJSB_S13_EEEEEENS5_IJNS5_IJS1J_SH_EEESN_EEEEEEEvNS4_8identityES1P_NS1Q_INS1R_ILi3ELi4ELi3EEENS4_18smem_ptr_flag_bitsILi16EEENSK_INS5_IJSQ_SH_EEENS5_IJSH_SC_EEEEEEEvS22_EENS_8epilogue10collective18CollectiveEpilogueINS2B_23Sm100TmaWarpSpecializedILi4ELi2ELi16ELb1ELb0EEEJNS5_IJSG_SG_SH_EEENS5_IJNSK_ISG_SC_EENSK_IST_SC_EEEEEfNS5_IJSC_llEEEfS2K_NS2B_6fusion15FusionCallbacksIS2F_NS2L_17LinearCombinationIffffLNS_15FloatRoundStyleE2EEES2G_S2J_JEEENS4_5SM1004TMEM4LOAD26SM100_TMEM_LOAD_32dp32b16xENS4_13SM90_TMA_LOADENS1Q_INS1R_ILi2ELi5ELi2EEENS24_ILi32EEENSK_INS5_IJS13_SU_EEENS5_IJSC_S13_EEEEEEENS4_39AutoVectorizingCopyWithAssumedAlignmentILi128EEENS4_14SM90_TMA_STOREES31_S33_S33_EEEvvEEEEvNT_6ParamsE --------------------------
	.section	.text._ZN7cutlass13device_kernelINS_4gemm6kernel13GemmUniversalIN4cute5tupleIJiiiiEEENS1_10collective13CollectiveMmaINS1_41MainloopSm100TmaUmmaWarpSpecializedSparseILi10ELi2ELi2ENS5_IJNS4_1CILi2EEENSA_ILi1EEESC_EEEEENS5_IJNSA_ILi256EEENSA_ILi128EEENSA_ILi64EEEEEENS_10bfloat16_tENS5_IJNS4_6LayoutINS5_IJiNS5_IJSB_iEEEiEEENS5_IJlNS5_IJSC_SB_EEElEEEEENSK_INS5_IJNS5_IJNS5_IJNSA_ILi8EEESB_SQ_EEEiEEENS5_IJNS5_IJNSA_ILi16EEESB_NSA_ILi4EEEEEEiEEEiEEENS5_IJNS5_IJNS5_IJSG_ST_NSA_ILi2048EEEEEENSA_ILi16384EEEEEENS5_IJNS5_IJSC_NSA_ILi1024EEENSA_ILi32EEEEEElEEElEEEEEEEESJ_NS5_IJlSC_lEEENS4_8TiledMMAINS4_8MMA_AtomIJNS4_33SM100_MMA_F16BF16_2x1SM_SS_SPARSEISJ_SJ_fLi256ELi128ELNS4_4UMMA5MajorE0ELS1E_0ELNS1D_7ScaleInE0ELS1F_0EEEEEENSK_INS5_IJSC_SC_SC_EEENS5_IJNSA_ILi0EEES1J_S1J_EEEEENS5_IJNS4_10UnderscoreES1M_S1M_EEEEENS4_18SM100_TMA_2SM_LOADENS4_14ComposedLayoutINS4_7SwizzleILi2ELi4ELi3EEENS4_25smem_sparse_ptr_flag_bitsILi2ELi16EEENSK_INS5_IJNS5_IJSC_SQ_EEENS5_IJSB_S13_EEEEEENS5_IJNS5_IJS1J_SH_EEESN_EEEEEEEvNS4_8identityES1P_NS1Q_INS1R_ILi3ELi4ELi3EEENS4_18smem_ptr_flag_bitsILi16EEENSK_INS5_IJSQ_SH_EEENS5_IJSH_SC_EEEEEEEvS22_EENS_8epilogue10collective18CollectiveEpilogueINS2B_23Sm100TmaWarpSpecializedILi4ELi2ELi16ELb1ELb0EEEJNS5_IJSG_SG_SH_EEENS5_IJNSK_ISG_SC_EENSK_IST_SC_EEEEEfNS5_IJSC_llEEEfS2K_NS2B_6fusion15FusionCallbacksIS2F_NS2L_17LinearCombinationIffffLNS_15FloatRoundStyleE2EEES2G_S2J_JEEENS4_5SM1004TMEM4LOAD26SM100_TMEM_LOAD_32dp32b16xENS4_13SM90_TMA_LOADENS1Q_INS1R_ILi2ELi5ELi2EEENS24_ILi32EEENSK_INS5_IJS13_SU_EEENS5_IJSC_S13_EEEEEEENS4_39AutoVectorizingCopyWithAssumedAlignmentILi128EEENS4_14SM90_TMA_STOREES31_S33_S33_EEEvvEEEEvNT_6ParamsE,"ax",@progbits
	.align	128
.text._ZN7cutlass13device_kernelINS_4gemm6kernel13GemmUniversalIN4cute5tupleIJiiiiEEENS1_10collective13CollectiveMmaINS1_41MainloopSm100TmaUmmaWarpSpecializedSparseILi10ELi2ELi2ENS5_IJNS4_1CILi2EEENSA_ILi1EEESC_EEEEENS5_IJNSA_ILi256EEENSA_ILi128EEENSA_ILi64EEEEEENS_10bfloat16_tENS5_IJNS4_6LayoutINS5_IJiNS5_IJSB_iEEEiEEENS5_IJlNS5_IJSC_SB_EEElEEEEENSK_INS5_IJNS5_IJNS5_IJNSA_ILi8EEESB_SQ_EEEiEEENS5_IJNS5_IJNSA_ILi16EEESB_NSA_ILi4EEEEEEiEEEiEEENS5_IJNS5_IJNS5_IJSG_ST_NSA_ILi2048EEEEEENSA_ILi16384EEEEEENS5_IJNS5_IJSC_NSA_ILi1024EEENSA_ILi32EEEEEElEEElEEEEEEEESJ_NS5_IJlSC_lEEENS4_8TiledMMAINS4_8MMA_AtomIJNS4_33SM100_MMA_F16BF16_2x1SM_SS_SPARSEISJ_SJ_fLi256ELi128ELNS4_4UMMA5MajorE0ELS1E_0ELNS1D_7ScaleInE0ELS1F_0EEEEEENSK_INS5_IJSC_SC_SC_EEENS5_IJNSA_ILi0EEES1J_S1J_EEEEENS5_IJNS4_10UnderscoreES1M_S1M_EEEEENS4_18SM100_TMA_2SM_LOADENS4_14ComposedLayoutINS4_7SwizzleILi2ELi4ELi3EEENS4_25smem_sparse_ptr_flag_bitsILi2ELi16EEENSK_INS5_IJNS5_IJSC_SQ_EEENS5_IJSB_S13_EEEEEENS5_IJNS5_IJS1J_SH_EEESN_EEEEEEEvNS4_8identityES1P_NS1Q_INS1R_ILi3ELi4ELi3EEENS4_18smem_ptr_flag_bitsILi16EEENSK_INS5_IJSQ_SH_EEENS5_IJSH_SC_EEEEEEEvS22_EENS_8epilogue10collective18CollectiveEpilogueINS2B_23Sm100TmaWarpSpecializedILi4ELi2ELi16ELb1ELb0EEEJNS5_IJSG_SG_SH_EEENS5_IJNSK_ISG_SC_EENSK_IST_SC_EEEEEfNS5_IJSC_llEEEfS2K_NS2B_6fusion15FusionCallbacksIS2F_NS2L_17LinearCombinationIffffLNS_15FloatRoundStyleE2EEES2G_S2J_JEEENS4_5SM1004TMEM4LOAD26SM100_TMEM_LOAD_32dp32b16xENS4_13SM90_TMA_LOADENS1Q_INS1R_ILi2ELi5ELi2EEENS24_ILi32EEENSK_INS5_IJS13_SU_EEENS5_IJSC_S13_EEEEEEENS4_39AutoVectorizingCopyWithAssumedAlignmentILi128EEENS4_14SM90_TMA_STOREES31_S33_S33_EEEvvEEEEvNT_6ParamsE:
        .type           _ZN7cutlass13device_kernelINS_4gemm6kernel13GemmUniversalIN4cute5tupleIJiiiiEEENS1_10collective13CollectiveMmaINS1_41MainloopSm100TmaUmmaWarpSpecializedSparseILi10ELi2ELi2ENS5_IJNS4_1CILi2EEENSA_ILi1EEESC_EEEEENS5_IJNSA_ILi256EEENSA_ILi128EEENSA_ILi64EEEEEENS_10bfloat16_tENS5_IJNS4_6LayoutINS5_IJiNS5_IJSB_iEEEiEEENS5_IJlNS5_IJSC_SB_EEElEEEEENSK_INS5_IJNS5_IJNS5_IJNSA_ILi8EEESB_SQ_EEEiEEENS5_IJNS5_IJNSA_ILi16EEESB_NSA_ILi4EEEEEEiEEEiEEENS5_IJNS5_IJNS5_IJSG_ST_NSA_ILi2048EEEEEENSA_ILi16384EEEEEENS5_IJNS5_IJSC_NSA_ILi1024EEENSA_ILi32EEEEEElEEElEEEEEEEESJ_NS5_IJlSC_lEEENS4_8TiledMMAINS4_8MMA_AtomIJNS4_33SM100_MMA_F16BF16_2x1SM_SS_SPARSEISJ_SJ_fLi256ELi128ELNS4_4UMMA5MajorE0ELS1E_0ELNS1D_7ScaleInE0ELS1F_0EEEEEENSK_INS5_IJSC_SC_SC_EEENS5_IJNSA_ILi0EEES1J_S1J_EEEEENS5_IJNS4_10UnderscoreES1M_S1M_EEEEENS4_18SM100_TMA_2SM_LOADENS4_14ComposedLayoutINS4_7SwizzleILi2ELi4ELi3EEENS4_25smem_sparse_ptr_flag_bitsILi2ELi16EEENSK_INS5_IJNS5_IJSC_SQ_EEENS5_IJSB_S13_EEEEEENS5_IJNS5_IJS1J_SH_EEESN_EEEEEEEvNS4_8identityES1P_NS1Q_INS1R_ILi3ELi4ELi3EEENS4_18smem_ptr_flag_bitsILi16EEENSK_INS5_IJSQ_SH_EEENS5_IJSH_SC_EEEEEEEvS22_EENS_8epilogue10collective18CollectiveEpilogueINS2B_23Sm100TmaWarpSpecializedILi4ELi2ELi16ELb1ELb0EEEJNS5_IJSG_SG_SH_EEENS5_IJNSK_ISG_SC_EENSK_IST_SC_EEEEEfNS5_IJSC_llEEEfS2K_NS2B_6fusion15FusionCallbacksIS2F_NS2L_17LinearCombinationIffffLNS_15FloatRoundStyleE2EEES2G_S2J_JEEENS4_5SM1004TMEM4LOAD26SM100_TMEM_LOAD_32dp32b16xENS4_13SM90_TMA_LOADENS1Q_INS1R_ILi2ELi5ELi2EEENS24_ILi32EEENSK_INS5_IJS13_SU_EEENS5_IJSC_S13_EEEEEEENS4_39AutoVectorizingCopyWithAssumedAlignmentILi128EEENS4_14SM90_TMA_STOREES31_S33_S33_EEEvvEEEEvNT_6ParamsE,@function
        .size           _ZN7cutlass13device_kernelINS_4gemm6kernel13GemmUniversalIN4cute5tupleIJiiiiEEENS1_10collective13CollectiveMmaINS1_41MainloopSm100TmaUmmaWarpSpecializedSparseILi10ELi2ELi2ENS5_IJNS4_1CILi2EEENSA_ILi1EEESC_EEEEENS5_IJNSA_ILi256EEENSA_ILi128EEENSA_ILi64EEEEEENS_10bfloat16_tENS5_IJNS4_6LayoutINS5_IJiNS5_IJSB_iEEEiEEENS5_IJlNS5_IJSC_SB_EEElEEEEENSK_INS5_IJNS5_IJNS5_IJNSA_ILi8EEESB_SQ_EEEiEEENS5_IJNS5_IJNSA_ILi16EEESB_NSA_ILi4EEEEEEiEEEiEEENS5_IJNS5_IJNS5_IJSG_ST_NSA_ILi2048EEEEEENSA_ILi16384EEEEEENS5_IJNS5_IJSC_NSA_ILi1024EEENSA_ILi32EEEEEElEEElEEEEEEEESJ_NS5_IJlSC_lEEENS4_8TiledMMAINS4_8MMA_AtomIJNS4_33SM100_MMA_F16BF16_2x1SM_SS_SPARSEISJ_SJ_fLi256ELi128ELNS4_4UMMA5MajorE0ELS1E_0ELNS1D_7ScaleInE0ELS1F_0EEEEEENSK_INS5_IJSC_SC_SC_EEENS5_IJNSA_ILi0EEES1J_S1J_EEEEENS5_IJNS4_10UnderscoreES1M_S1M_EEEEENS4_18SM100_TMA_2SM_LOADENS4_14ComposedLayoutINS4_7SwizzleILi2ELi4ELi3EEENS4_25smem_sparse_ptr_flag_bitsILi2ELi16EEENSK_INS5_IJNS5_IJSC_SQ_EEENS5_IJSB_S13_EEEEEENS5_IJNS5_IJS1J_SH_EEESN_EEEEEEEvNS4_8identityES1P_NS1Q_INS1R_ILi3ELi4ELi3EEENS4_18smem_ptr_flag_bitsILi16EEENSK_INS5_IJSQ_SH_EEENS5_IJSH_SC_EEEEEEEvS22_EENS_8epilogue10collective18CollectiveEpilogueINS2B_23Sm100TmaWarpSpecializedILi4ELi2ELi16ELb1ELb0EEEJNS5_IJSG_SG_SH_EEENS5_IJNSK_ISG_SC_EENSK_IST_SC_EEEEEfNS5_IJSC_llEEEfS2K_NS2B_6fusion15FusionCallbacksIS2F_NS2L_17LinearCombinationIffffLNS_15FloatRoundStyleE2EEES2G_S2J_JEEENS4_5SM1004TMEM4LOAD26SM100_TMEM_LOAD_32dp32b16xENS4_13SM90_TMA_LOADENS1Q_INS1R_ILi2ELi5ELi2EEENS24_ILi32EEENSK_INS5_IJS13_SU_EEENS5_IJSC_S13_EEEEEEENS4_39AutoVectorizingCopyWithAssumedAlignmentILi128EEENS4_14SM90_TMA_STOREES31_S33_S33_EEEvvEEEEvNT_6ParamsE,(.L_x_245 - _ZN7cutlass13device_kernelINS_4gemm6kernel13GemmUniversalIN4cute5tupleIJiiiiEEENS1_10collective13CollectiveMmaINS1_41MainloopSm100TmaUmmaWarpSpecializedSparseILi10ELi2ELi2ENS5_IJNS4_1CILi2EEENSA_ILi1EEESC_EEEEENS5_IJNSA_ILi256EEENSA_ILi128EEENSA_ILi64EEEEEENS_10bfloat16_tENS5_IJNS4_6LayoutINS5_IJiNS5_IJSB_iEEEiEEENS5_IJlNS5_IJSC_SB_EEElEEEEENSK_INS5_IJNS5_IJNS5_IJNSA_ILi8EEESB_SQ_EEEiEEENS5_IJNS5_IJNSA_ILi16EEESB_NSA_ILi4EEEEEEiEEEiEEENS5_IJNS5_IJNS5_IJSG_ST_NSA_ILi2048EEEEEENSA_ILi16384EEEEEENS5_IJNS5_IJSC_NSA_ILi1024EEENSA_ILi32EEEEEElEEElEEEEEEEESJ_NS5_IJlSC_lEEENS4_8TiledMMAINS4_8MMA_AtomIJNS4_33SM100_MMA_F16BF16_2x1SM_SS_SPARSEISJ_SJ_fLi256ELi128ELNS4_4UMMA5MajorE0ELS1E_0ELNS1D_7ScaleInE0ELS1F_0EEEEEENSK_INS5_IJSC_SC_SC_EEENS5_IJNSA_ILi0EEES1J_S1J_EEEEENS5_IJNS4_10UnderscoreES1M_S1M_EEEEENS4_18SM100_TMA_2SM_LOADENS4_14ComposedLayoutINS4_7SwizzleILi2ELi4ELi3EEENS4_25smem_sparse_ptr_flag_bitsILi2ELi16EEENSK_INS5_IJNS5_IJSC_SQ_EEENS5_IJSB_S13_EEEEEENS5_IJNS5_IJS1J_SH_EEESN_EEEEEEEvNS4_8identityES1P_NS1Q_INS1R_ILi3ELi4ELi3EEENS4_18smem_ptr_flag_bitsILi16EEENSK_INS5_IJSQ_SH_EEENS5_IJSH_SC_EEEEEEEvS22_EENS_8epilogue10collective18CollectiveEpilogueINS2B_23Sm100TmaWarpSpecializedILi4ELi2ELi16ELb1ELb0EEEJNS5_IJSG_SG_SH_EEENS5_IJNSK_ISG_SC_EENSK_IST_SC_EEEEEfNS5_IJSC_llEEEfS2K_NS2B_6fusion15FusionCallbacksIS2F_NS2L_17LinearCombinationIffffLNS_15FloatRoundStyleE2EEES2G_S2J_JEEENS4_5SM1004TMEM4LOAD26SM100_TMEM_LOAD_32dp32b16xENS4_13SM90_TMA_LOADENS1Q_INS1R_ILi2ELi5ELi2EEENS24_ILi32EEENSK_INS5_IJS13_SU_EEENS5_IJSC_S13_EEEEEEENS4_39AutoVectorizingCopyWithAssumedAlignmentILi128EEENS4_14SM90_TMA_STOREES31_S33_S33_EEEvvEEEEvNT_6ParamsE)
        .other          _ZN7cutlass13device_kernelINS_4gemm6kernel13GemmUniversalIN4cute5tupleIJiiiiEEENS1_10collective13CollectiveMmaINS1_41MainloopSm100TmaUmmaWarpSpecializedSparseILi10ELi2ELi2ENS5_IJNS4_1CILi2EEENSA_ILi1EEESC_EEEEENS5_IJNSA_ILi256EEENSA_ILi128EEENSA_ILi64EEEEEENS_10bfloat16_tENS5_IJNS4_6LayoutINS5_IJiNS5_IJSB_iEEEiEEENS5_IJlNS5_IJSC_SB_EEElEEEEENSK_INS5_IJNS5_IJNS5_IJNSA_ILi8EEESB_SQ_EEEiEEENS5_IJNS5_IJNSA_ILi16EEESB_NSA_ILi4EEEEEEiEEEiEEENS5_IJNS5_IJNS5_IJSG_ST_NSA_ILi2048EEEEEENSA_ILi16384EEEEEENS5_IJNS5_IJSC_NSA_ILi1024EEENSA_ILi32EEEEEElEEElEEEEEEEESJ_NS5_IJlSC_lEEENS4_8TiledMMAINS4_8MMA_AtomIJNS4_33SM100_MMA_F16BF16_2x1SM_SS_SPARSEISJ_SJ_fLi256ELi128ELNS4_4UMMA5MajorE0ELS1E_0ELNS1D_7ScaleInE0ELS1F_0EEEEEENSK_INS5_IJSC_SC_SC_EEENS5_IJNSA_ILi0EEES1J_S1J_EEEEENS5_IJNS4_10UnderscoreES1M_S1M_EEEEENS4_18SM100_TMA_2SM_LOADENS4_14ComposedLayoutINS4_7SwizzleILi2ELi4ELi3EEENS4_25smem_sparse_ptr_flag_bitsILi2ELi16EEENSK_INS5_IJNS5_IJSC_SQ_EEENS5_IJSB_S13_EEEEEENS5_IJNS5_IJS1J_SH_EEESN_EEEEEEEvNS4_8identityES1P_NS1Q_INS1R_ILi3ELi4ELi3EEENS4_18smem_ptr_flag_bitsILi16EEENSK_INS5_IJSQ_SH_EEENS5_IJSH_SC_EEEEEEEvS22_EENS_8epilogue10collective18CollectiveEpilogueINS2B_23Sm100TmaWarpSpecializedILi4ELi2ELi16ELb1ELb0EEEJNS5_IJSG_SG_SH_EEENS5_IJNSK_ISG_SC_EENSK_IST_SC_EEEEEfNS5_IJSC_llEEEfS2K_NS2B_6fusion15FusionCallbacksIS2F_NS2L_17LinearCombinationIffffLNS_15FloatRoundStyleE2EEES2G_S2J_JEEENS4_5SM1004TMEM4LOAD26SM100_TMEM_LOAD_32dp32b16xENS4_13SM90_TMA_LOADENS1Q_INS1R_ILi2ELi5ELi2EEENS24_ILi32EEENSK_INS5_IJS13_SU_EEENS5_IJSC_S13_EEEEEEENS4_39AutoVectorizingCopyWithAssumedAlignmentILi128EEENS4_14SM90_TMA_STOREES31_S33_S33_EEEvvEEEEvNT_6ParamsE,@"STO_CUDA_ENTRY STV_DEFAULT"
_ZN7cutlass13device_kernelINS_4gemm6kernel13GemmUniversalIN4cute5tupleIJiiiiEEENS1_10collective13CollectiveMmaINS1_41MainloopSm100TmaUmmaWarpSpecializedSparseILi10ELi2ELi2ENS5_IJNS4_1CILi2EEENSA_ILi1EEESC_EEEEENS5_IJNSA_ILi256EEENSA_ILi128EEENSA_ILi64EEEEEENS_10bfloat16_tENS5_IJNS4_6LayoutINS5_IJiNS5_IJSB_iEEEiEEENS5_IJlNS5_IJSC_SB_EEElEEEEENSK_INS5_IJNS5_IJNS5_IJNSA_ILi8EEESB_SQ_EEEiEEENS5_IJNS5_IJNSA_ILi16EEESB_NSA_ILi4EEEEEEiEEEiEEENS5_IJNS5_IJNS5_IJSG_ST_NSA_ILi2048EEEEEENSA_ILi16384EEEEEENS5_IJNS5_IJSC_NSA_ILi1024EEENSA_ILi32EEEEEElEEElEEEEEEEESJ_NS5_IJlSC_lEEENS4_8TiledMMAINS4_8MMA_AtomIJNS4_33SM100_MMA_F16BF16_2x1SM_SS_SPARSEISJ_SJ_fLi256ELi128ELNS4_4UMMA5MajorE0ELS1E_0ELNS1D_7ScaleInE0ELS1F_0EEEEEENSK_INS5_IJSC_SC_SC_EEENS5_IJNSA_ILi0EEES1J_S1J_EEEEENS5_IJNS4_10UnderscoreES1M_S1M_EEEEENS4_18SM100_TMA_2SM_LOADENS4_14ComposedLayoutINS4_7SwizzleILi2ELi4ELi3EEENS4_25smem_sparse_ptr_flag_bitsILi2ELi16EEENSK_INS5_IJNS5_IJSC_SQ_EEENS5_IJSB_S13_EEEEEENS5_IJNS5_IJS1J_SH_EEESN_EEEEEEEvNS4_8identityES1P_NS1Q_INS1R_ILi3ELi4ELi3EEENS4_18smem_ptr_flag_bitsILi16EEENSK_INS5_IJSQ_SH_EEENS5_IJSH_SC_EEEEEEEvS22_EENS_8epilogue10collective18CollectiveEpilogueINS2B_23Sm100TmaWarpSpecializedILi4ELi2ELi16ELb1ELb0EEEJNS5_IJSG_SG_SH_EEENS5_IJNSK_ISG_SC_EENSK_IST_SC_EEEEEfNS5_IJSC_llEEEfS2K_NS2B_6fusion15FusionCallbacksIS2F_NS2L_17LinearCombinationIffffLNS_15FloatRoundStyleE2EEES2G_S2J_JEEENS4_5SM1004TMEM4LOAD26SM100_TMEM_LOAD_32dp32b16xENS4_13SM90_TMA_LOADENS1Q_INS1R_ILi2ELi5ELi2EEENS24_ILi32EEENSK_INS5_IJS13_SU_EEENS5_IJSC_S13_EEEEEEENS4_39AutoVectorizingCopyWithAssumedAlignmentILi128EEENS4_14SM90_TMA_STOREES31_S33_S33_EEEvvEEEEvNT_6ParamsE:
[----:B------:R-:W1:Y:S01]  /*0000*/  LDC R1, c[0x0][0x37c] ;  /* 0x0000df00ff017b82 */ /* 0x000e620000000800 */
[----:B------:R-:W2:Y:S01]  /*0010*/  S2R R70, SR_TID.X ;  /* 0x0000000000467919 */ /* 0x000ea20000002100 */
[----:B------:R-:W3:Y:S06]  /*0020*/  LDCU.64 UR6, c[0x0][0xa90] ;  /* 0x00015200ff0677ac */ /* 0x000eec0008000a00 */
[----:B------:R-:W4:Y:S01]  /*0030*/  S2UR UR37, SR_CgaCtaId ;  /* 0x00000000002579c3 */ /* 0x000f220000008800 */
[----:B------:R-:W-:Y:S02]  /*0040*/  PRMT R59, RZ, 0x7610, R59 ;  /* 0x00007610ff3b7816 */ /* 0x000fe4000000003b */
[----:B------:R-:W-:Y:S01]  /*0050*/  ELECT P4, URZ, PT ;  /* 0x0000000000ff782f */ /* 0x000fe20003880000 */
[----:B------:R-:W1:Y:S01]  /*0060*/  LDCU.64 UR38, c[0x0][0x358] ;  /* 0x00006b00ff2677ac */ /* 0x000e620008000a00 */
[----:B---3--:R-:W-:-:S04]  /*0070*/  UISETP.NE.U32.AND UP0, UPT, UR6, URZ, UPT ;  /* 0x000000ff0600728c */ /* 0x008fc8000bf05070 */
[----:B------:R-:W-:Y:S02]  /*0080*/  UISETP.NE.AND.EX UP0, UPT, UR7, URZ, UPT, UP0 ;  /* 0x000000ff0700728c */ /* 0x000fe4000bf05300 */
[----:B----4-:R-:W-:Y:S02]  /*0090*/  ULOP3.LUT UR4, UR37, 0x1, URZ, 0xc0, !UPT ;  /* 0x0000000125047892 */ /* 0x010fe4000f8ec0ff */
[----:B------:R-:W-:Y:S01]  /*00a0*/  ULOP3.LUT UR5, UR37, 0x1, URZ, 0x3c, !UPT ;  /* 0x0000000125057892 */ /* 0x000fe2000f8e3cff */
[----:B--2---:R-:W-:-:S05]  /*00b0*/  SHF.R.U32.HI R64, RZ, 0x5, R70 ;  /* 0x00000005ff407819 */ /* 0x004fca0000011646 */
[----:B------:R-:W2:Y:S02]  /*00c0*/  SHFL.IDX PT, R0, R64, RZ, 0x1f ;  /* 0x00001fff40007589 */ /* 0x000ea400000e0000 */
[----:B--2---:R-:W-:Y:S01]  /*00d0*/  R2UR UR10, R0 ;  /* 0x00000000000a72ca */ /* 0x004fe200000e0000 */
[----:B-1----:R-:W-:-:S14]  /*00e0*/  BRA.U UP0, `(.L_x_0) ;  /* 0x00000001002c7547 */ /* 0x002fdc000b800000 */
[----:B------:R-:W1:Y:S02]  /*00f0*/  LDCU.64 UR8, c[0x0][0xa88] ;  /* 0x00015100ff0877ac */ /* 0x000e640008000a00 */
[----:B-1----:R-:W-:-:S04]  /*0100*/  UISETP.NE.U32.AND UP0, UPT, UR8, URZ, UPT ;  /* 0x000000ff0800728c */ /* 0x002fc8000bf05070 */
[----:B------:R-:W-:-:S09]  /*0110*/  UISETP.NE.AND.EX UP0, UPT, UR9, URZ, UPT, UP0 ;  /* 0x000000ff0900728c */ /* 0x000fd2000bf05300 */
[----:B------:R-:W-:Y:S05]  /*0120*/  BRA.U !UP0, `(.L_x_1) ;  /* 0x0000000108107547 */ /* 0x000fea000b800000 */
[----:B------:R-:W1:Y:S02]  /*0130*/  LDC.64 R2, c[0x0][0xa88] ;  /* 0x0002a200ff027b82 */ /* 0x000e640000000a00 */
[----:B-1----:R1:W5:Y:S01]  /*0140*/  LDG.E R35, desc[UR38][R2.64] ;  /* 0x0000002602237981 */ /* 0x002362000c1e1900 */
[----:B------:R-:W-:Y:S01]  /*0150*/  HFMA2 R59, -RZ, RZ, 0, 5.9604644775390625e-08 ;  /* 0x00000001ff3b7431 */ /* 0x000fe200000001ff */
[----:B------:R-:W-:Y:S05]  /*0160*/  BRA `(.L_x_0) ;  /* 0x00000000000c7947 */ /* 0x000fea0003800000 */
.L_x_1:
[----:B------:R-:W1:Y:S01]  /*0170*/  LDCU UR8, c[0x0][0xa80] ;  /* 0x00015000ff0877ac */ /* 0x000e620008000800 */
[----:B------:R-:W-:Y:S01]  /*0180*/  HFMA2 R59, -RZ, RZ, 0, 5.9604644775390625e-08 ;  /* 0x00000001ff3b7431 */ /* 0x000fe200000001ff */
[----:B-1----:R-:W-:-:S07]  /*0190*/  MOV R35, UR8 ;  /* 0x0000000800237c02 */ /* 0x002fce0008000f00 */
.L_x_0:
[----:B------:R-:W2:Y:S02]  /*01a0*/  LDCU.64 UR8, c[0x0][0xab0] ;  /* 0x00015600ff0877ac */ /* 0x000ea40008000a00 */
[----:B--2---:R-:W-:-:S04]  /*01b0*/  UISETP.NE.U32.AND UP0, UPT, UR8, URZ, UPT ;  /* 0x000000ff0800728c */ /* 0x004fc8000bf05070 */
[----:B------:R-:W-:-:S09]  /*01c0*/  UISETP.NE.AND.EX UP0, UPT, UR9, URZ, UPT, UP0 ;  /* 0x000000ff0900728c */ /* 0x000fd2000bf05300 */
[----:B------:R-:W-:Y:S05]  /*01d0*/  BRA.U UP0, `(.L_x_2) ;  /* 0x0000000100247547 */ /* 0x000fea000b800000 */
[----:B------:R-:W2:Y:S02]  /*01e0*/  LDCU.64 UR8, c[0x0][0xaa8] ;  /* 0x00015500ff0877ac */ /* 0x000ea40008000a00 */
[----:B--2---:R-:W-:-:S04]  /*01f0*/  UISETP.NE.U32.AND UP0, UPT, UR8, URZ, UPT ;  /* 0x000000ff0800728c */ /* 0x004fc8000bf05070 */
[----:B------:R-:W-:-:S09]  /*0200*/  UISETP.NE.AND.EX UP0, UPT, UR9, URZ, UPT, UP0 ;  /* 0x000000ff0900728c */ /* 0x000fd2000bf05300 */
[----:B------:R-:W-:Y:S05]  /*0210*/  BRA.U !UP0, `(.L_x_3) ;  /* 0x00000001080c7547 */ /* 0x000fea000b800000 */
[----:B------:R-:W2:Y:S02]  /*0220*/  LDC.64 R32, c[0x0][0xaa8] ;  /* 0x0002aa00ff207b82 */ /* 0x000ea40000000a00 */
[----:B--2---:R2:W5:Y:S01]  /*0230*/  LDG.E R32, desc[UR38][R32.64] ;  /* 0x0000002620207981 */ /* 0x004562000c1e1900 */
[----:B------:R-:W-:Y:S05]  /*0240*/  BRA `(.L_x_2) ;  /* 0x0000000000087947 */ /* 0x000fea0003800000 */
.L_x_3:
[----:B------:R-:W2:Y:S02]  /*0250*/  LDCU UR8, c[0x0][0xaa0] ;  /* 0x00015400ff0877ac */ /* 0x000ea40008000800 */
[----:B--2---:R-:W-:Y:S02]  /*0260*/  MOV R32, UR8 ;  /* 0x0000000800207c02 */ /* 0x004fe40008000f00 */
.L_x_2:
[----:B------:R-:W-:Y:S01]  /*0270*/  IMAD.U32 R0, RZ, RZ, UR10 ;  /* 0x0000000aff007e24 */ /* 0x000fe2000f8e00ff */
[----:B------:R-:W-:Y:S04]  /*0280*/  BSSY.RECONVERGENT B0, `(.L_x_4) ;  /* 0x000000f000007945 */ /* 0x000fe80003800200 */
[C---:B------:R-:W-:Y:S02]  /*0290*/  ISETP.NE.OR P1, PT, R0.reuse, 0x1, !P4 ;  /* 0x000000010000780c */ /* 0x040fe40006725670 */
[----:B------:R-:W-:-:S11]  /*02a0*/  ISETP.NE.OR P0, PT, R0, 0x3, !P4 ;  /* 0x000000030000780c */ /* 0x000fd60006705670 */
[----:B------:R-:W-:Y:S05]  /*02b0*/  @P1 BRA `(.L_x_5) ;  /* 0x00000000002c1947 */ /* 0x000fea0003800000 */
[----:B------:R-:W3:Y:S02]  /*02c0*/  LDCU.64 UR8, c[0x0][0x348] ;  /* 0x00006900ff0877ac */ /* 0x000ee40008000a00 */
[----:B---3--:R-:W-:Y:S02]  /*02d0*/  UIADD3 UR14, UP2, UPT, UR8, 0x80, URZ ;  /* 0x00000080080e7890 */ /* 0x008fe4000ff5e0ff */
[----:B------:R-:W-:Y:S02]  /*02e0*/  UIADD3 UR12, UP1, UPT, UR8, 0x280, URZ ;  /* 0x00000280080c7890 */ /* 0x000fe4000ff3e0ff */
[----:B------:R-:W-:Y:S02]  /*02f0*/  UIADD3 UR8, UP0, UPT, UR8, 0x180, URZ ;  /* 0x0000018008087890 */ /* 0x000fe4000ff1e0ff */
[----:B------:R-:W-:Y:S02]  /*0300*/  UIADD3.X UR15, UPT, UPT, URZ, UR9, URZ, UP2, !UPT ;  /* 0x00000009ff0f7290 */ /* 0x000fe400097fe4ff */
[----:B------:R-:W-:-:S02]  /*0310*/  UIADD3.X UR13, UPT, UPT, URZ, UR9, URZ, UP1, !UPT ;  /* 0x00000009ff0d7290 */ /* 0x000fc40008ffe4ff */
[----:B------:R-:W-:-:S05]  /*0320*/  UIADD3.X UR9, UPT, UPT, URZ, UR9, URZ, UP0, !UPT ;  /* 0x00000009ff097290 */ /* 0x000fca00087fe4ff */
[----:B------:R3:W-:Y:S02]  /*0330*/  UTMACCTL.PF [UR14] ;  /* 0x000000000e0079b9 */ /* 0x0007e40008040000 */
[----:B------:R3:W-:Y:S02]  /*0340*/  UTMACCTL.PF [UR12] ;  /* 0x000000000c0079b9 */ /* 0x0007e40008040000 */
[----:B------:R3:W-:Y:S02]  /*0350*/  UTMACCTL.PF [UR8] ;  /* 0x00000000080079b9 */ /* 0x0007e40008040000 */
[----:B---3--:R-:W-:Y:S01]  /*0360*/  NOP ;  /* 0x0000000000007918 */ /* 0x008fe20000000000 */
.L_x_5:
[----:B------:R-:W-:Y:S05]  /*0370*/  BSYNC.RECONVERGENT B0 ;  /* 0x0000000000007941 */ /* 0x000fea0003800200 */
.L_x_4:
[----:B------:R-:W-:Y:S04]  /*0380*/  BSSY.RECONVERGENT B0, `(.L_x_6) ;  /* 0x000000a000007945 */ /* 0x000fe80003800200 */
[----:B------:R-:W-:Y:S05]  /*0390*/  @P0 BRA `(.L_x_7) ;  /* 0x0000000000200947 */ /* 0x000fea0003800000 */
[----:B------:R-:W3:Y:S02]  /*03a0*/  LDCU.64 UR8, c[0x0][0x348] ;  /* 0x00006900ff0877ac */ /* 0x000ee40008000a00 */
[----:B---3--:R-:W-:Y:S02]  /*03b0*/  UIADD3 UR12, UP1, UPT, UR8, 0x780, URZ ;  /* 0x00000780080c7890 */ /* 0x008fe4000ff3e0ff */
[----:B------:R-:W-:Y:S02]  /*03c0*/  UIADD3 UR8, UP0, UPT, UR8, 0x880, URZ ;  /* 0x0000088008087890 */ /* 0x000fe4000ff1e0ff */
[----:B------:R-:W-:Y:S02]  /*03d0*/  UIADD3.X UR13, UPT, UPT, URZ, UR9, URZ, UP1, !UPT ;  /* 0x00000009ff0d7290 */ /* 0x000fe40008ffe4ff */
[----:B------:R-:W-:-:S07]  /*03e0*/  UIADD3.X UR9, UPT, UPT, URZ, UR9, URZ, UP0, !UPT ;  /* 0x00000009ff097290 */ /* 0x000fce00087fe4ff */
[----:B------:R3:W-:Y:S02]  /*03f0*/  UTMACCTL.PF [UR12] ;  /* 0x000000000c0079b9 */ /* 0x0007e40008040000 */
[----:B------:R3:W-:Y:S02]  /*0400*/  UTMACCTL.PF [UR8] ;  /* 0x00000000080079b9 */ /* 0x0007e40008040000 */
[----:B---3--:R-:W-:Y:S01]  /*0410*/  NOP ;  /* 0x0000000000007918 */ /* 0x008fe20000000000 */
.L_x_7:
[----:B------:R-:W-:Y:S05]  /*0420*/  BSYNC.RECONVERGENT B0 ;  /* 0x0000000000007941 */ /* 0x000fea0003800200 */
.L_x_6:
[----:B------:R-:W3:Y:S01]  /*0430*/  LDCU.64 UR8, c[0x0][0xa88] ;  /* 0x00015100ff0877ac */ /* 0x000ee20008000a00 */
[----:B------:R-:W-:Y:S02]  /*0440*/  UISETP.EQ.U32.AND UP1, UPT, UR6, URZ, UPT ;  /* 0x000000ff0600728c */ /* 0x000fe4000bf22070 */
[----:B------:R-:W-:Y:S02]  /*0450*/  UPLOP3.LUT UP5, UPT, UPT, UPT, UPT, 0x80, 0x8 ;  /* 0x000000000008789c */ /* 0x000fe40003faf070 */
[----:B---3--:R-:W-:-:S04]  /*0460*/  UISETP.NE.U32.AND UP0, UPT, UR8, URZ, UPT ;  /* 0x000000ff0800728c */ /* 0x008fc8000bf05070 */
[----:B------:R-:W-:-:S04]  /*0470*/  UISETP.NE.AND.EX UP0, UPT, UR9, URZ, UPT, UP0 ;  /* 0x000000ff0900728c */ /* 0x000fc8000bf05300 */
[----:B------:R-:W-:-:S04]  /*0480*/  UISETP.EQ.OR.EX UP2, UPT, UR7, URZ, !UP0, UP1 ;  /* 0x000000ff0700728c */ /* 0x000fc8000c742710 */
[----:B------:R-:W-:-:S05]  /*0490*/  UP2UR UR50, UPR, URZ, 0x4 ;  /* 0x00000004ff327883 */ /* 0x000fca0008000000 */
[----:B------:R-:W-:Y:S07]  /*04a0*/  BRA.U !UP2, `(.L_x_8) ;  /* 0x000000010a207547 */ /* 0x000fee000b800000 */
[----:B------:R-:W-:Y:S01]  /*04b0*/  UISETP.NE.U32.AND UP2, UPT, UR6, URZ, UPT ;  /* 0x000000ff0600728c */ /* 0x000fe2000bf45070 */
[----:B-----5:R-:W-:Y:S01]  /*04c0*/  FSETP.NEU.AND P0, PT, R35, RZ, PT ;  /* 0x000000ff2300720b */ /* 0x020fe20003f0d000 */
[----:B------:R-:W-:Y:S02]  /*04d0*/  USEL UR6, URZ, 0xffffffff, UP0 ;  /* 0xffffffffff067887 */ /* 0x000fe40008000000 */
[----:B------:R-:W-:-:S10]  /*04e0*/  UISETP.NE.AND.EX UP2, UPT, UR7, URZ, UPT, UP2 ;  /* 0x000000ff0700728c */ /* 0x000fd4000bf45320 */
[----:B------:R-:W-:Y:S01]  /*04f0*/  VOTEU.ANY UP1, P0 ;  /* 0x0000000000ff7886 */ /* 0x000fe20000020100 */
[----:B------:R-:W-:-:S04]  /*0500*/  @!UP2 USEL UR6, URZ, 0xffffffff, UP1 ;  /* 0xffffffffff06a887 */ /* 0x000fc80008800000 */
[----:B------:R-:W-:-:S04]  /*0510*/  ULOP3.LUT UR6, UR6, 0x1, URZ, 0xc0, !UPT ;  /* 0x0000000106067892 */ /* 0x000fc8000f8ec0ff */
[----:B------:R-:W-:-:S11]  /*0520*/  UISETP.NE.U32.AND UP5, UPT, UR6, 0x1, UPT ;  /* 0x000000010600788c */ /* 0x000fd6000bfa5070 */
.L_x_8:
[----:B------:R-:W3:Y:S02]  /*0530*/  SHFL.IDX PT, R0, R64, RZ, 0x1f ;  /* 0x00001fff40007589 */ /* 0x000ee400000e0000 */
[----:B---3--:R-:W-:-:S13]  /*0540*/  ISETP.NE.AND P0, PT, R0, RZ, PT ;  /* 0x000000ff0000720c */ /* 0x008fda0003f05270 */
[----:B------:R-:W-:Y:S05]  /*0550*/  @P0 BRA `(.L_x_9) ;  /* 0x0000000000800947 */ /* 0x000fea0003800000 */
[----:B------:R-:W-:Y:S01]  /*0560*/  ELECT P0, URZ, PT ;  /* 0x0000000000ff782f */ /* 0x000fe20003800000 */
[----:B------:R-:W-:-:S12]  /*0570*/  BSSY.RECONVERGENT B0, `(.L_x_9) ;  /* 0x000001e000007945 */ /* 0x000fd80003800200 */
[----:B------:R-:W-:Y:S05]  /*0580*/  @!P0 BRA `(.L_x_10) ;  /* 0x0000000000708947 */ /* 0x000fea0003800000 */
[----:B------:R-:W-:Y:S01]  /*0590*/  UMOV UR7, 0x400 ;  /* 0x0000040000077882 */ /* 0x000fe20000000000 */
[----:B------:R-:W-:Y:S01]  /*05a0*/  UMOV UR6, 0x1 ;  /* 0x0000000100067882 */ /* 0x000fe20000000000 */
[----:B------:R-:W-:Y:S02]  /*05b0*/  ULEA UR7, UR37, UR7, 0x18 ;  /* 0x0000000725077291 */ /* 0x000fe4000f8ec0ff */
[----:B------:R-:W-:-:S04]  /*05c0*/  UIADD3 UR8, UPT, UPT, -UR6, 0x100000, URZ ;  /* 0x0010000006087890 */ /* 0x000fc8000fffe1ff */
[----:B------:R-:W-:Y:S02]  /*05d0*/  USHF.L.U32 UR9, UR8, 0xb, URZ ;  /* 0x0000000b08097899 */ /* 0x000fe400080006ff */
[----:B------:R-:W-:Y:S01]  /*05e0*/  USHF.L.U32 UR8, UR8, 0x1, URZ ;  /* 0x0000000108087899 */ /* 0x000fe200080006ff */
[----:B------:R-:W3:Y:S11]  /*05f0*/  FENCE.VIEW.ASYNC.S ;  /* 0x00000000000073c6 */ /* 0x000ef60000000000 */
[----:B---3--:R3:W4:Y:S01]  /*0600*/  SYNCS.EXCH.64 URZ, [UR7], UR8 ;  /* 0x0000000807ff75b2 */ /* 0x0087220008000100 */
[----:B------:R3:W1:Y:S01]  /*0610*/  SYNCS.EXCH.64 URZ, [UR7+0x50], UR8 ;  /* 0x0000500807ff75b2 */ /* 0x0006620008000100 */
        /* <DEDUP_REMOVED lines=17> */
[----:B------:R3:W1:Y:S02]  /*0730*/  SYNCS.EXCH.64 URZ, [UR7+0x98], UR8 ;  /* 0x0000980807ff75b2 */ /* 0x0006640008000100 */
[----:B---3--:R-:W-:Y:S01]  /*0740*/  NOP ;  /* 0x0000000000007918 */ /* 0x008fe20000000000 */
.L_x_10:
[----:B------:R-:W-:Y:S05]  /*0750*/  BSYNC.RECONVERGENT B0 ;  /* 0x0000000000007941 */ /* 0x000fea0003800200 */
.L_x_9:
[----:B------:R-:W3:Y:S01]  /*0760*/  SHFL.IDX PT, R0, R64, RZ, 0x1f ;  /* 0x00001fff40007589 */ /* 0x000ee200000e0000 */
[----:B------:R-:W-:Y:S01]  /*0770*/  NOP ;  /* 0x0000000000007918 */ /* 0x000fe20000000000 */
[----:B---3--:R-:W-:-:S13]  /*0780*/  ISETP.NE.AND P0, PT, R0, 0x1, PT ;  /* 0x000000010000780c */ /* 0x008fda0003f05270 */
[----:B------:R-:W-:Y:S05]  /*0790*/  @P0 BRA `(.L_x_11) ;  /* 0x0000000000540947 */ /* 0x000fea0003800000 */
[----:B------:R-:W-:Y:S01]  /*07a0*/  UMOV UR8, 0x400 ;  /* 0x0000040000087882 */ /* 0x000fe20000000000 */
[----:B------:R-:W-:Y:S01]  /*07b0*/  UMOV UR7, 0x20 ;  /* 0x0000002000077882 */ /* 0x000fe20000000000 */
[----:B------:R-:W-:Y:S01]  /*07c0*/  UMOV UR6, 0x80 ;  /* 0x0000008000067882 */ /* 0x000fe20000000000 */
[----:B------:R-:W-:Y:S02]  /*07d0*/  ULEA UR8, UR37, UR8, 0x18 ;  /* 0x0000000825087291 */ /* 0x000fe4000f8ec0ff */
[----:B------:R-:W-:-:S04]  /*07e0*/  UIADD3 UR12, UPT, UPT, -UR7, 0x100000, URZ ;  /* 0x00100000070c7890 */ /* 0x000fc8000fffe1ff */
[----:B------:R-:W-:Y:S02]  /*07f0*/  USHF.L.U32 UR13, UR12, 0xb, URZ ;  /* 0x0000000b0c0d7899 */ /* 0x000fe400080006ff */
[----:B------:R-:W-:Y:S02]  /*0800*/  USHF.L.U32 UR12, UR12, 0x1, URZ ;  /* 0x000000010c0c7899 */ /* 0x000fe400080006ff */
[----:B------:R-:W-:-:S04]  /*0810*/  UIADD3 UR6, UPT, UPT, -UR6, 0x100000, URZ ;  /* 0x0010000006067890 */ /* 0x000fc8000fffe1ff */
[----:B------:R-:W-:Y:S02]  /*0820*/  USHF.L.U32 UR7, UR6, 0xb, URZ ;  /* 0x0000000b06077899 */ /* 0x000fe400080006ff */
[----:B------:R-:W-:Y:S01]  /*0830*/  USHF.L.U32 UR6, UR6, 0x1, URZ ;  /* 0x0000000106067899 */ /* 0x000fe200080006ff */
[----:B------:R-:W-:Y:S01]  /*0840*/  ELECT P0, URZ, PT ;  /* 0x0000000000ff782f */ /* 0x000fe20003800000 */
[----:B------:R-:W3:Y:S02]  /*0850*/  FENCE.VIEW.ASYNC.S ;  /* 0x00000000000073c6 */ /* 0x000ee40000000000 */
[----:B---3--:R3:W1:Y:S08]  /*0860*/  SYNCS.EXCH.64 URZ, [UR8+0xa0], UR12 ;  /* 0x0000a00c08ff75b2 */ /* 0x0086700008000100 */
[----:B------:R3:W1:Y:S01]  /*0870*/  SYNCS.EXCH.64 URZ, [UR8+0xc0], UR6 ;  /* 0x0000c00608ff75b2 */ /* 0x0006620008000100 */
[----:B------:R3:W1:Y:S01]  /*0880*/  SYNCS.EXCH.64 URZ, [UR8+0xa8], UR12 ;  /* 0x0000a80c08ff75b2 */ /* 0x0006620008000100 */
[----:B------:R3:W1:Y:S01]  /*0890*/  SYNCS.EXCH.64 URZ, [UR8+0xc8], UR6 ;  /* 0x0000c80608ff75b2 */ /* 0x0006620008000100 */
[----:B------:R3:W1:Y:S01]  /*08a0*/  SYNCS.EXCH.64 URZ, [UR8+0xb0], UR12 ;  /* 0x0000b00c08ff75b2 */ /* 0x0006620008000100 */
[----:B------:R3:W1:Y:S01]  /*08b0*/  SYNCS.EXCH.64 URZ, [UR8+0xd0], UR6 ;  /* 0x0000d00608ff75b2 */ /* 0x0006620008000100 */
[----:B------:R3:W1:Y:S01]  /*08c0*/  SYNCS.EXCH.64 URZ, [UR8+0xb8], UR12 ;  /* 0x0000b80c08ff75b2 */ /* 0x0006620008000100 */
[----:B------:R3:W1:Y:S01]  /*08d0*/  SYNCS.EXCH.64 URZ, [UR8+0xd8], UR6 ;  /* 0x0000d80608ff75b2 */ /* 0x0006620008000100 */
[----:B------:R-:W-:Y:S01]  /*08e0*/  NOP ;  /* 0x0000000000007918 */ /* 0x000fe20000000000 */
.L_x_11:
[----:B------:R-:W2:Y:S01]  /*08f0*/  SHFL.IDX PT, R0, R64, RZ, 0x1f ;  /* 0x00001fff40007589 */ /* 0x000ea200000e0000 */
[----:B------:R-:W-:Y:S01]  /*0900*/  NOP ;  /* 0x0000000000007918 */ /* 0x000fe20000000000 */
[----:B--2---:R-:W-:-:S13]  /*0910*/  ISETP.NE.AND P0, PT, R0, 0x3, PT ;  /* 0x000000030000780c */ /* 0x004fda0003f05270 */
[----:B------:R-:W-:Y:S05]  /*0920*/  @P0 BRA `(.L_x_12) ;  /* 0x00000000002c0947 */ /* 0x000fea0003800000 */
[----:B---3--:R-:W-:Y:S01]  /*0930*/  UMOV UR7, 0x400 ;  /* 0x0000040000077882 */ /* 0x008fe20000000000 */
[----:B------:R-:W-:Y:S01]  /*0940*/  UMOV UR6, 0x20 ;  /* 0x0000002000067882 */ /* 0x000fe20000000000 */
[----:B------:R-:W-:Y:S02]  /*0950*/  ULEA UR7, UR37, UR7, 0x18 ;  /* 0x0000000725077291 */ /* 0x000fe4000f8ec0ff */
[----:B------:R-:W-:-:S04]  /*0960*/  UIADD3 UR8, UPT, UPT, -UR6, 0x100000, URZ ;  /* 0x0010000006087890 */ /* 0x000fc8000fffe1ff */
[----:B------:R-:W-:Y:S02]  /*0970*/  USHF.L.U32 UR9, UR8, 0xb, URZ ;  /* 0x0000000b08097899 */ /* 0x000fe400080006ff */
[----:B------:R-:W-:Y:S01]  /*0980*/  USHF.L.U32 UR8, UR8, 0x1, URZ ;  /* 0x0000000108087899 */ /* 0x000fe200080006ff */
[----:B------:R-:W-:Y:S01]  /*0990*/  ELECT P0, URZ, PT ;  /* 0x0000000000ff782f */ /* 0x000fe20003800000 */
[----:B------:R-:W2:Y:S10]  /*09a0*/  FENCE.VIEW.ASYNC.S ;  /* 0x00000000000073c6 */ /* 0x000eb40000000000 */
[----:B--2---:R2:W3:Y:S01]  /*09b0*/  SYNCS.EXCH.64 URZ, [UR7+0xe0], UR8 ;  /* 0x0000e00807ff75b2 */ /* 0x0044e20008000100 */
[----:B------:R2:W1:Y:S01]  /*09c0*/  SYNCS.EXCH.64 URZ, [UR7+0xe8], UR8 ;  /* 0x0000e80807ff75b2 */ /* 0x0004620008000100 */
[----:B------:R-:W-:Y:S01]  /*09d0*/  NOP ;  /* 0x0000000000007918 */ /* 0x000fe20000000000 */
.L_x_12:
[----:B------:R-:W4:Y:S01]  /*09e0*/  SHFL.IDX PT, R0, R64, RZ, 0x1f ;  /* 0x00001fff40007589 */ /* 0x000f2200000e0000 */
[----:B------:R-:W-:Y:S01]  /*09f0*/  NOP ;  /* 0x0000000000007918 */ /* 0x000fe20000000000 */
[----:B----4-:R-:W-:-:S13]  /*0a00*/  ISETP.NE.AND P0, PT, R0, 0x4, PT ;  /* 0x000000040000780c */ /* 0x010fda0003f05270 */
[----:B------:R-:W-:Y:S05]  /*0a10*/  @P0 BRA `(.L_x_13) ;  /* 0x0000000000480947 */ /* 0x000fea0003800000 */
[----:B--23--:R-:W-:Y:S01]  /*0a20*/  UMOV UR8, 0x1e0 ;  /* 0x000001e000087882 */ /* 0x00cfe20000000000 */
[----:B------:R-:W-:Y:S01]  /*0a30*/  UMOV UR7, 0x400 ;  /* 0x0000040000077882 */ /* 0x000fe20000000000 */
[----:B------:R-:W-:Y:S01]  /*0a40*/  USEL UR8, UR8, 0x1a0, UP5 ;  /* 0x000001a008087887 */ /* 0x000fe2000a800000 */
        /* <DEDUP_REMOVED lines=9> */
[----:B------:R-:W2:Y:S02]  /*0ae0*/  FENCE.VIEW.ASYNC.S ;  /* 0x00000000000073c6 */ /* 0x000ea40000000000 */
[----:B--2---:R4:W2:Y:S08]  /*0af0*/  SYNCS.EXCH.64 URZ, [UR7+0xf0], UR12 ;  /* 0x0000f00c07ff75b2 */ /* 0x0048b00008000100 */
[----:B------:R4:W3:Y:S01]  /*0b00*/  SYNCS.EXCH.64 URZ, [UR7+0x100], UR8 ;  /* 0x0001000807ff75b2 */ /* 0x0008e20008000100 */
[----:B------:R4:W1:Y:S01]  /*0b10*/  SYNCS.EXCH.64 URZ, [UR7+0xf8], UR12 ;  /* 0x0000f80c07ff75b2 */ /* 0x0008620008000100 */
[----:B------:R4:W1:Y:S02]  /*0b20*/  SYNCS.EXCH.64 URZ, [UR7+0x108], UR8 ;  /* 0x0001080807ff75b2 */ /* 0x0008640008000100 */
[----:B----4-:R-:W-:Y:S01]  /*0b30*/  NOP ;  /* 0x0000000000007918 */ /* 0x010fe20000000000 */
.L_x_13:
[----:B------:R-:W4:Y:S01]  /*0b40*/  SHFL.IDX PT, R0, R64, RZ, 0x1f ;  /* 0x00001fff40007589 */ /* 0x000f2200000e0000 */
[----:B------:R-:W-:Y:S01]  /*0b50*/  NOP ;  /* 0x0000000000007918 */ /* 0x000fe20000000000 */
[----:B----4-:R-:W-:-:S13]  /*0b60*/  ISETP.NE.AND P0, PT, R0, 0x5, PT ;  /* 0x000000050000780c */ /* 0x010fda0003f05270 */
[----:B------:R-:W-:Y:S05]  /*0b70*/  @P0 BRA `(.L_x_14) ;  /* 0x0000000000440947 */ /* 0x000fea0003800000 */
[----:B--23--:R-:W-:Y:S01]  /*0b80*/  UMOV UR8, 0x400 ;  /* 0x0000040000087882 */ /* 0x00cfe20000000000 */
        /* <DEDUP_REMOVED lines=16> */
.L_x_14:
[----:B------:R-:W4:Y:S01]  /*0c90*/  SHFL.IDX PT, R0, R64, RZ, 0x1f ;  /* 0x00001fff40007589 */ /* 0x000f2200000e0000 */
[----:B------:R-:W-:Y:S01]  /*0ca0*/  ISETP.NE.OR P1, PT, RZ, UR10, !P4 ;  /* 0x0000000aff007c0c */ /* 0x000fe2000e725670 */
[----:B------:R-:W-:Y:S01]  /*0cb0*/  NOP ;  /* 0x0000000000007918 */ /* 0x000fe20000000000 */
[----:B----4-:R-:W-:-:S13]  /*0cc0*/  ISETP.NE.AND P0, PT, R0, 0x3, PT ;  /* 0x000000030000780c */ /* 0x010fda0003f05270 */
[----:B------:R-:W-:Y:S05]  /*0cd0*/  @P0 BRA `(.L_x_15) ;  /* 0x0000000000340947 */ /* 0x000fea0003800000 */
[----:B--23--:R-:W-:Y:S01]  /*0ce0*/  UMOV UR7, 0x400 ;  /* 0x0000040000077882 */ /* 0x00cfe20000000000 */
[----:B------:R-:W-:Y:S01]  /*0cf0*/  UMOV UR6, 0x20 ;  /* 0x0000002000067882 */ /* 0x000fe20000000000 */
[----:B------:R-:W-:Y:S02]  /*0d00*/  ULEA UR7, UR37, UR7, 0x18 ;  /* 0x0000000725077291 */ /* 0x000fe4000f8ec0ff */
[----:B------:R-:W-:-:S04]  /*0d10*/  UIADD3 UR8, UPT, UPT, -UR6, 0x100000, URZ ;  /* 0x0010000006087890 */ /* 0x000fc8000fffe1ff */
[----:B------:R-:W-:Y:S02]  /*0d20*/  USHF.L.U32 UR9, UR8, 0xb, URZ ;  /* 0x0000000b08097899 */ /* 0x000fe400080006ff */
[----:B------:R-:W-:Y:S01]  /*0d30*/  USHF.L.U32 UR8, UR8, 0x1, URZ ;  /* 0x0000000108087899 */ /* 0x000fe200080006ff */
[----:B------:R-:W-:Y:S01]  /*0d40*/  ELECT P0, URZ, PT ;  /* 0x0000000000ff782f */ /* 0x000fe20003800000 */
[----:B------:R-:W2:Y:S10]  /*0d50*/  FENCE.VIEW.ASYNC.S ;  /* 0x00000000000073c6 */ /* 0x000eb40000000000 */
[----:B--2---:R4:W2:Y:S01]  /*0d60*/  SYNCS.EXCH.64 URZ, [UR7+0x130], UR8 ;  /* 0x0001300807ff75b2 */ /* 0x0048a20008000100 */
[----:B------:R4:W3:Y:S01]  /*0d70*/  SYNCS.EXCH.64 URZ, [UR7+0x140], UR8 ;  /* 0x0001400807ff75b2 */ /* 0x0008e20008000100 */
[----:B------:R4:W1:Y:S01]  /*0d80*/  SYNCS.EXCH.64 URZ, [UR7+0x138], UR8 ;  /* 0x0001380807ff75b2 */ /* 0x0008620008000100 */
[----:B------:R4:W1:Y:S02]  /*0d90*/  SYNCS.EXCH.64 URZ, [UR7+0x148], UR8 ;  /* 0x0001480807ff75b2 */ /* 0x0008640008000100 */
[----:B----4-:R-:W-:Y:S01]  /*0da0*/  NOP ;  /* 0x0000000000007918 */ /* 0x010fe20000000000 */
.L_x_15:
[----:B------:R-:W-:Y:S01]  /*0db0*/  VOTEU.ALL UP1, P1 ;  /* 0x0000000000ff7886 */ /* 0x000fe20000820000 */
[----:B--23--:R-:W2:Y:S01]  /*0dc0*/  LDCU UR7, c[0x0][0x36c] ;  /* 0x00006d80ff0777ac */ /* 0x00cea20008000800 */
[----:B------:R-:W-:Y:S01]  /*0dd0*/  NOP ;  /* 0x0000000000007918 */ /* 0x000fe20000000000 */
[----:B-1----:R-:W-:Y:S01]  /*0de0*/  LOP3.LUT R3, R70, 0x1f, RZ, 0xc0, !PT ;  /* 0x0000001f46037812 */ /* 0x002fe200078ec0ff */
[----:B------:R-:W-:Y:S01]  /*0df0*/  UMOV UR8, 0x20 ;  /* 0x0000002000087882 */ /* 0x000fe20000000000 */
[----:B------:R-:W-:Y:S01]  /*0e00*/  @!UP1 UMOV UR6, 0x400 ;  /* 0x0000040000069882 */ /* 0x000fe20000000000 */
[----:B------:R-:W-:-:S04]  /*0e10*/  @!UP1 UIADD3 UR8, UPT, UPT, -UR8, 0x100000, URZ ;  /* 0x0010000008089890 */ /* 0x000fc8000fffe1ff */
[----:B------:R-:W-:Y:S02]  /*0e20*/  @!UP1 USHF.L.U32 UR9, UR8, 0xb, URZ ;  /* 0x0000000b08099899 */ /* 0x000fe400080006ff */
[----:B------:R-:W-:Y:S02]  /*0e30*/  @!UP1 USHF.L.U32 UR8, UR8, 0x1, URZ ;  /* 0x0000000108089899 */ /* 0x000fe400080006ff */
[----:B------:R-:W-:Y:S01]  /*0e40*/  @!UP1 ULEA UR6, UR37, UR6, 0x18 ;  /* 0x0000000625069291 */ /* 0x000fe2000f8ec0ff */
[----:B------:R-:W-:Y:S01]  /*0e50*/  VOTEU.ALL UP1, P1 ;  /* 0x0000000000ff7886 */ /* 0x000fe20000820000 */
[----:B------:R-:W-:Y:S01]  /*0e60*/  UISETP.NE.AND UP4, UPT, UR10, URZ, UPT ;  /* 0x000000ff0a00728c */ /* 0x000fe2000bf85270 */
[----:B------:R-:W1:Y:S09]  /*0e70*/  FENCE.VIEW.ASYNC.S ;  /* 0x00000000000073c6 */ /* 0x000e720000000000 */
[----:B-1----:R1:W3:Y:S01]  /*0e80*/  @!UP1 SYNCS.EXCH.64 URZ, [UR6+0x150], UR8 ;  /* 0x0001500806ff95b2 */ /* 0x0022e20008000100 */
[----:B--2---:R-:W-:-:S09]  /*0e90*/  UISETP.EQ.U32.AND UP1, UPT, UR7, 0x1, UPT ;  /* 0x000000010700788c */ /* 0x004fd2000bf22070 */
[----:B------:R-:W-:Y:S05]  /*0ea0*/  BRA.U !UP1, `(.L_x_16) ;  /* 0x0000000109087547 */ /* 0x000fea000b800000 */
[----:B---3--:R-:W-:Y:S01]  /*0eb0*/  UCGABAR_ARV ;  /* 0x00000000000079c7 */ /* 0x008fe20008000000 */
[----:B------:R-:W-:Y:S05]  /*0ec0*/  BRA `(.L_x_17) ;  /* 0x0000000000047947 */ /* 0x000fea0003800000 */
.L_x_16:
[----:B---3--:R-:W-:Y:S01]  /*0ed0*/  NOP ;  /* 0x0000000000007918 */ /* 0x008fe20000000000 */
.L_x_17:
[----:B------:R-:W2:Y:S01]  /*0ee0*/  S2R R20, SR_CTAID.Y ;  /* 0x0000000000147919 */ /* 0x000ea20000002600 */
[----:B------:R-:W-:-:S05]  /*0ef0*/  CS2R.32 R58, SR_CgaSize ;  /* 0x00000000003a7805 */ /* 0x000fca0000008a00 */
[----:B------:R-:W-:-:S05]  /*0f00*/  IMAD R58, R58, -0xa0, RZ ;  /* 0xffffff603a3a7824 */ /* 0x000fca00078e02ff */
[----:B-1----:R-:W-:-:S14]  /*0f10*/  R2UR UR6, R58 ;  /* 0x000000003a0672ca */ /* 0x002fdc00000e0000 */
[----:B------:R-:W1:Y:S01]  /*0f20*/  LDCU UR6, c[0x0][UR6+0x2b4] ;  /* 0x00005680060677ac */ /* 0x000e620008000800 */
[----:B------:R-:W-:-:S05]  /*0f30*/  CS2R.32 R0, SR_CgaSize ;  /* 0x0000000000007805 */ /* 0x000fca0000008a00 */
[----:B------:R-:W-:-:S06]  /*0f40*/  IMAD R0, R0, -0xa0, RZ ;  /* 0xffffff6000007824 */ /* 0x000fcc00078e02ff */
[----:B------:R-:W3:Y:S01]  /*0f50*/  LDC R0, c[0x0][R0+0x2a4] ;  /* 0x0000a90000007b82 */ /* 0x000ee20000000800 */
[----:B------:R-:W-:Y:S01]  /*0f60*/  PRMT R10, RZ, 0x7610, R10 ;  /* 0x00007610ff0a7816 */ /* 0x000fe2000000000a */
[----:B------:R-:W4:Y:S01]  /*0f70*/  S2R R21, SR_CTAID.X ;  /* 0x0000000000157919 */ /* 0x000f220000002500 */
[----:B------:R-:W-:-:S05]  /*0f80*/  CS2R.32 R58, SR_CgaSize ;  /* 0x00000000003a7805 */ /* 0x000fca0000008a00 */
[----:B------:R-:W-:-:S05]  /*0f90*/  IMAD R58, R58, -0xa0, RZ ;  /* 0xffffff603a3a7824 */ /* 0x000fca00078e02ff */
[----:B------:R-:W-:-:S14]  /*0fa0*/  R2UR UR7, R58 ;  /* 0x000000003a0772ca */ /* 0x000fdc00000e0000 */
[----:B------:R-:W3:Y:S01]  /*0fb0*/  LDCU UR7, c[0x0][UR7+0x2b0] ;  /* 0x00005600070777ac */ /* 0x000ee20008000800 */
[----:B------:R-:W-:Y:S01]  /*0fc0*/  UISETP.NE.AND UP2, UPT, UR10, 0x2, UPT ;  /* 0x000000020a00788c */ /* 0x000fe2000bf45270 */
[----:B------:R-:W1:Y:S01]  /*0fd0*/  LDC R13, c[0x0][0xd24] ;  /* 0x00034900ff0d7b82 */ /* 0x000e620000000800 */
[----:B------:R-:W-:-:S05]  /*0fe0*/  CS2R.32 R4, SR_CgaSize ;  /* 0x0000000000047805 */ /* 0x000fca0000008a00 */
[----:B------:R-:W-:-:S06]  /*0ff0*/  IMAD R4, R4, -0xa0, RZ ;  /* 0xffffff6004047824 */ /* 0x000fcc00078e02ff */
[----:B------:R-:W3:Y:S08]  /*1000*/  LDC R4, c[0x0][R4+0x2a0] ;  /* 0x0000a80004047b82 */ /* 0x000ef00000000800 */
[----:B------:R-:W3:Y:S01]  /*1010*/  LDC R2, c[0x0][0xd24] ;  /* 0x00034900ff027b82 */ /* 0x000ee20000000800 */
[----:B--2---:R-:W-:-:S07]  /*1020*/  I2FP.F32.U32 R5, R20 ;  /* 0x0000001400057245 */ /* 0x004fce0000201000 */
[----:B------:R-:W2:Y:S01]  /*1030*/  S2UR UR36, SR_CTAID.Z ;  /* 0x00000000002479c3 */ /* 0x000ea20000002700 */
[----:B-1----:R-:W-:Y:S02]  /*1040*/  ISETP.GE.AND P0, PT, R13, 0x1, PT ;  /* 0x000000010d00780c */ /* 0x002fe40003f06270 */
[----:B----4-:R-:W-:Y:S01]  /*1050*/  I2FP.F32.U32 R6, R21 ;  /* 0x0000001500067245 */ /* 0x010fe20000201000 */
[----:B------:R-:W-:Y:S01]  /*1060*/  FMUL R5, R5, UR6 ;  /* 0x0000000605057c20 */ /* 0x000fe20008400000 */
[----:B------:R-:W1:Y:S01]  /*1070*/  LDCU UR6, c[0x0][0xd30] ;  /* 0x0001a600ff0677ac */ /* 0x000e620008000800 */
[----:B------:R-:W-:Y:S02]  /*1080*/  LOP3.LUT R11, R21, 0x1, RZ, 0xc0, !PT ;  /* 0x00000001150b7812 */ /* 0x000fe400078ec0ff */
[----:B---3--:R-:W-:Y:S01]  /*1090*/  FMUL R6, R6, UR7 ;  /* 0x0000000706067c20 */ /* 0x008fe20008400000 */
[----:B------:R-:W3:Y:S08]  /*10a0*/  F2I.U32.TRUNC.NTZ R51, R5 ;  /* 0x0000000500337305 */ /* 0x000ef0000020f000 */
[----:B------:R-:W4:Y:S01]  /*10b0*/  F2I.U32.TRUNC.NTZ R58, R6 ;  /* 0x00000006003a7305 */ /* 0x000f22000020f000 */
[----:B-1----:R-:W-:Y:S01]  /*10c0*/  UISETP.NE.AND UP3, UPT, UR6, 0x1, UPT ;  /* 0x000000010600788c */ /* 0x002fe2000bf65270 */
[----:B---3--:R-:W-:-:S04]  /*10d0*/  IMAD.MOV R51, RZ, RZ, -R51 ;  /* 0x000000ffff337224 */ /* 0x008fc800078e0a33 */
[----:B------:R-:W-:Y:S01]  /*10e0*/  IMAD R51, R0, R51, R20 ;  /* 0x0000003300337224 */ /* 0x000fe200078e0214 */
[----:B------:R-:W-:Y:S01]  /*10f0*/  PRMT R0, RZ, 0x7610, R0 ;  /* 0x00007610ff007816 */ /* 0x000fe20000000000 */
[----:B----4-:R-:W-:-:S04]  /*1100*/  IMAD.MOV R58, RZ, RZ, -R58 ;  /* 0x000000ffff3a7224 */ /* 0x010fc800078e0a3a */
[----:B------:R-:W-:Y:S01]  /*1110*/  IMAD R58, R4, R58, R21 ;  /* 0x0000003a043a7224 */ /* 0x000fe200078e0215 */
[----:B--2---:R-:W-:Y:S06]  /*1120*/  BRA.U UP4, `(.L_x_18) ;  /* 0x0000000104247547 */ /* 0x004fec000b800000 */
[----:B------:R-:W-:Y:S01]  /*1130*/  ISETP.NE.AND P1, PT, R51, RZ, PT ;  /* 0x000000ff3300720c */ /* 0x000fe20003f25270 */
[----:B------:R-:W-:Y:S01]  /*1140*/  IMAD.MOV.U32 R0, RZ, RZ, 0x3 ;  /* 0x00000003ff007424 */ /* 0x000fe200078e00ff */
[C---:B------:R-:W-:Y:S02]  /*1150*/  LOP3.LUT R5, R58.reuse, 0xfffffffe, RZ, 0xc0, !PT ;  /* 0xfffffffe3a057812 */ /* 0x040fe400078ec0ff */
[----:B------:R-:W-:Y:S02]  /*1160*/  ISETP.LT.U32.OR P1, PT, R58, 0x2, !P1 ;  /* 0x000000023a00780c */ /* 0x000fe40004f21470 */
[----:B------:R-:W-:Y:S02]  /*1170*/  SHF.L.U32 R0, R0, R5, RZ ;  /* 0x0000000500007219 */ /* 0x000fe400000006ff */
[----:B------:R-:W-:Y:S02]  /*1180*/  SEL R7, RZ, 0x1, !P1 ;  /* 0x00000001ff077807 */ /* 0x000fe40004800000 */
[----:B------:R-:W-:-:S05]  /*1190*/  SEL R4, RZ, 0x2, !P1 ;  /* 0x00000002ff047807 */ /* 0x000fca0004800000 */
[----:B------:R-:W-:-:S05]  /*11a0*/  IMAD.IADD R4, R7, 0x1, R4 ;  /* 0x0000000107047824 */ /* 0x000fca00078e0204 */
[----:B------:R-:W-:Y:S02]  /*11b0*/  PRMT R10, R4, 0x7610, R10 ;  /* 0x00007610040a7816 */ /* 0x000fe4000000000a */
.L_x_18:
[----:B------:R-:W-:Y:S05]  /*11c0*/  @!P0 BRA `(.L_x_19) ;  /* 0x0000000000b88947 */ /* 0x000fea0003800000 */
[----:B------:R-:W1:Y:S01]  /*11d0*/  LDC.64 R6, c[0x0][0xd18] ;  /* 0x00034600ff067b82 */ /* 0x000e620000000a00 */
[----:B------:R-:W-:-:S07]  /*11e0*/  ISETP.NE.AND P0, PT, R13, 0x1, PT ;  /* 0x000000010d00780c */ /* 0x000fce0003f05270 */
[----:B------:R-:W2:Y:S08]  /*11f0*/  LDC R14, c[0x0][0xd0c] ;  /* 0x00034300ff0e7b82 */ /* 0x000eb00000000800 */
[----:B------:R-:W3:Y:S08]  /*1200*/  LDC R15, c[0x0][0x370] ;  /* 0x0000dc00ff0f7b82 */ /* 0x000ef00000000800 */
[----:B------:R-:W4:Y:S01]  /*1210*/  LDC R16, c[0x0][0x374] ;  /* 0x0000dd00ff107b82 */ /* 0x000f220000000800 */
[----:B-1----:R-:W-:-:S07]  /*1220*/  ISETP.NE.AND P1, PT, R6, 0x1, PT ;  /* 0x000000010600780c */ /* 0x002fce0003f25270 */
[----:B------:R-:W3:Y:S01]  /*1230*/  LDC.64 R8, c[0x0][0xd10] ;  /* 0x00034400ff087b82 */ /* 0x000ee20000000a00 */
[----:B--2---:R-:W-:-:S07]  /*1240*/  ISETP.NE.AND P2, PT, R14, 0x1, PT ;  /* 0x000000010e00780c */ /* 0x004fce0003f45270 */
[----:B------:R-:W1:Y:S08]  /*1250*/  LDC R12, c[0x0][0xd20] ;  /* 0x00034800ff0c7b82 */ /* 0x000e700000000800 */
[----:B------:R-:W2:Y:S01]  /*1260*/  LDC.64 R4, c[0x0][0xd28] ;  /* 0x00034a00ff047b82 */ /* 0x000ea20000000a00 */
[----:B----4-:R-:W-:-:S04]  /*1270*/  IMAD.HI.U32 R17, R16, R7, RZ ;  /* 0x0000000710117227 */ /* 0x010fc800078e00ff */
[----:B------:R-:W-:-:S04]  /*1280*/  IMAD.HI.U32 R7, R20, R7, RZ ;  /* 0x0000000714077227 */ /* 0x000fc800078e00ff */
[----:B---3--:R-:W-:-:S04]  /*1290*/  IMAD.HI.U32 R18, R15, R8, RZ ;  /* 0x000000080f127227 */ /* 0x008fc800078e00ff */
[C---:B------:R-:W-:Y:S01]  /*12a0*/  IMAD.HI.U32 R22, R21.reuse, R8, RZ ;  /* 0x0000000815167227 */ /* 0x040fe200078e00ff */
[-C--:B------:R-:W-:Y:S02]  /*12b0*/  @P2 SHF.R.U32.HI R15, RZ, R9.reuse, R18 ;  /* 0x00000009ff0f2219 */ /* 0x080fe40000011612 */
[-C--:B-1----:R-:W-:Y:S02]  /*12c0*/  @P1 SHF.R.U32.HI R16, RZ, R12.reuse, R17 ;  /* 0x0000000cff101219 */ /* 0x082fe40000011611 */
[----:B------:R-:W-:Y:S02]  /*12d0*/  SHF.R.U32.HI R7, RZ, R12, R7 ;  /* 0x0000000cff077219 */ /* 0x000fe40000011607 */
[----:B------:R-:W-:Y:S02]  /*12e0*/  SHF.R.U32.HI R22, RZ, R9, R22 ;  /* 0x00000009ff167219 */ /* 0x000fe40000011616 */
[----:B------:R-:W-:Y:S01]  /*12f0*/  SEL R7, R20, R7, !P1 ;  /* 0x0000000714077207 */ /* 0x000fe20004800000 */
[----:B--2---:R-:W-:Y:S01]  /*1300*/  IMAD.HI.U32 R18, R16, R4, RZ ;  /* 0x0000000410127227 */ /* 0x004fe200078e00ff */
[----:B------:R-:W-:-:S02]  /*1310*/  SEL R9, R21, R22, !P2 ;  /* 0x0000001615097207 */ /* 0x000fc40005000000 */
[----:B------:R-:W-:Y:S01]  /*1320*/  IADD3 R17, PT, PT, -R7, RZ, RZ ;  /* 0x000000ff07117210 */ /* 0x000fe20007ffe1ff */
[----:B------:R-:W-:Y:S01]  /*1330*/  IMAD.HI.U32 R8, R15, R4, RZ ;  /* 0x000000040f087227 */ /* 0x000fe200078e00ff */
[----:B------:R-:W-:-:S03]  /*1340*/  @P0 SHF.R.U32.HI R16, RZ, R5, R18 ;  /* 0x00000005ff100219 */ /* 0x000fc60000011612 */
[----:B------:R-:W-:Y:S01]  /*1350*/  IMAD R17, R6, R17, R20 ;  /* 0x0000001106117224 */ /* 0x000fe200078e0214 */
[----:B------:R-:W-:Y:S01]  /*1360*/  @P0 SHF.R.U32.HI R15, RZ, R5, R8 ;  /* 0x00000005ff0f0219 */ /* 0x000fe20000011608 */
[----:B------:R-:W-:-:S04]  /*1370*/  IMAD R16, R16, R13, RZ ;  /* 0x0000000d10107224 */ /* 0x000fc800078e02ff */
[----:B------:R-:W-:Y:S01]  /*1380*/  IMAD R8, R15, R13, RZ ;  /* 0x0000000d0f087224 */ /* 0x000fe200078e02ff */
[----:B------:R-:W-:-:S04]  /*1390*/  ISETP.GE.AND P1, PT, R7, R16, PT ;  /* 0x000000100700720c */ /* 0x000fc80003f26270 */
[----:B------:R-:W-:Y:S01]  /*13a0*/  ISETP.GE.OR P1, PT, R9, R8, P1 ;  /* 0x000000080900720c */ /* 0x000fe20000f26670 */
[----:B------:R-:W-:-:S05]  /*13b0*/  IMAD.HI.U32 R8, R7, R4, RZ ;  /* 0x0000000407087227 */ /* 0x000fca00078e00ff */
[----:B------:R-:W-:-:S04]  /*13c0*/  SHF.R.U32.HI R8, RZ, R5, R8 ;  /* 0x00000005ff087219 */ /* 0x000fc80000011608 */
[----:B------:R-:W-:-:S03]  /*13d0*/  SEL R8, R7, R8, !P0 ;  /* 0x0000000807087207 */ /* 0x000fc60004000000 */
[----:B------:R-:W-:Y:S01]  /*13e0*/  @!P1 IMAD.HI.U32 R12, R9, R4, RZ ;  /* 0x00000004090c9227 */ /* 0x000fe200078e00ff */
[----:B------:R-:W-:-:S04]  /*13f0*/  IADD3 R4, PT, PT, -R8, RZ, RZ ;  /* 0x000000ff08047210 */ /* 0x000fc80007ffe1ff */
[----:B------:R-:W-:Y:S01]  /*1400*/  @!P1 SHF.R.U32.HI R12, RZ, R5, R12 ;  /* 0x00000005ff0c9219 */ /* 0x000fe2000001160c */
[----:B------:R-:W-:-:S03]  /*1410*/  IMAD R4, R13, R4, R7 ;  /* 0x000000040d047224 */ /* 0x000fc600078e0207 */
[----:B------:R-:W-:-:S05]  /*1420*/  @!P1 SEL R5, R9, R12, !P0 ;  /* 0x0000000c09059207 */ /* 0x000fca0004000000 */
[--C-:B------:R-:W-:Y:S02]  /*1430*/  @!P1 IMAD.IADD R8, R8, 0x1, -R5.reuse ;  /* 0x0000000108089824 */ /* 0x100fe400078e0a05 */
[----:B------:R-:W-:Y:S01]  /*1440*/  @!P1 IMAD R5, R4, R15, R5 ;  /* 0x0000000f04059224 */ /* 0x000fe200078e0205 */
[----:B------:R-:W-:Y:S01]  /*1450*/  IADD3 R4, PT, PT, -R9, RZ, RZ ;  /* 0x000000ff09047210 */ /* 0x000fe20007ffe1ff */
[----:B------:R-:W-:Y:S02]  /*1460*/  @!P1 IMAD R7, R8, R13, R9 ;  /* 0x0000000d08079224 */ /* 0x000fe400078e0209 */
[----:B------:R-:W-:Y:S02]  /*1470*/  @!P1 IMAD.MOV.U32 R9, RZ, RZ, R5 ;  /* 0x000000ffff099224 */ /* 0x000fe400078e0005 */
[----:B------:R-:W-:Y:S02]  /*1480*/  IMAD R4, R14, R4, R21 ;  /* 0x000000040e047224 */ /* 0x000fe400078e0215 */
[----:B------:R-:W-:-:S02]  /*1490*/  IMAD R20, R7, R6, R17 ;  /* 0x0000000607147224 */ /* 0x000fc400078e0211 */
[----:B------:R-:W-:Y:S02]  /*14a0*/  IMAD R21, R9, R14, R4 ;  /* 0x0000000e09157224 */ /* 0x000fe400078e0204 */
.L_x_19:
[----:B------:R-:W-:Y:S05]  /*14b0*/  BRA.U UP3, `(.L_x_20) ;  /* 0x0000000103407547 */ /* 0x000fea000b800000 */
[----:B------:R-:W1:Y:S08]  /*14c0*/  LDC.64 R6, c[0x0][0xd10] ;  /* 0x00034400ff067b82 */ /* 0x000e700000000a00 */
[----:B------:R-:W2:Y:S08]  /*14d0*/  LDC.64 R4, c[0x0][0xd18] ;  /* 0x00034600ff047b82 */ /* 0x000eb00000000a00 */
[----:B------:R-:W3:Y:S08]  /*14e0*/  LDC R8, c[0x0][0xd20] ;  /* 0x00034800ff087b82 */ /* 0x000ef00000000800 */
[----:B------:R-:W4:Y:S01]  /*14f0*/  LDC R12, c[0x0][0xd0c] ;  /* 0x00034300ff0c7b82 */ /* 0x000f220000000800 */
[----:B-1----:R-:W-:-:S05]  /*1500*/  IMAD.HI.U32 R6, R21, R6, RZ ;  /* 0x0000000615067227 */ /* 0x002fca00078e00ff */
[----:B------:R-:W-:Y:S01]  /*1510*/  SHF.R.U32.HI R6, RZ, R7, R6 ;  /* 0x00000007ff067219 */ /* 0x000fe20000011606 */
[----:B--2---:R-:W-:Y:S01]  /*1520*/  IMAD.HI.U32 R5, R20, R5, RZ ;  /* 0x0000000514057227 */ /* 0x004fe200078e00ff */
[----:B------:R-:W-:-:S04]  /*1530*/  ISETP.NE.AND P0, PT, R4, 0x1, PT ;  /* 0x000000010400780c */ /* 0x000fc80003f05270 */
[----:B---3--:R-:W-:-:S04]  /*1540*/  SHF.R.U32.HI R5, RZ, R8, R5 ;  /* 0x00000008ff057219 */ /* 0x008fc80000011605 */
[----:B------:R-:W-:Y:S02]  /*1550*/  SEL R5, R20, R5, !P0 ;  /* 0x0000000514057207 */ /* 0x000fe40004000000 */
[----:B----4-:R-:W-:-:S04]  /*1560*/  ISETP.NE.AND P1, PT, R12, 0x1, PT ;  /* 0x000000010c00780c */ /* 0x010fc80003f25270 */
[----:B------:R-:W-:-:S05]  /*1570*/  SEL R6, R21, R6, !P1 ;  /* 0x0000000615067207 */ /* 0x000fca0004800000 */
[----:B------:R-:W-:Y:S02]  /*1580*/  IMAD.IADD R7, R5, 0x1, -R6 ;  /* 0x0000000105077824 */ /* 0x000fe400078e0a06 */
[----:B------:R-:W-:Y:S02]  /*1590*/  IMAD.IADD R5, R6, 0x1, -R5 ;  /* 0x0000000106057824 */ /* 0x000fe400078e0a05 */
[----:B------:R-:W-:Y:S02]  /*15a0*/  IMAD R21, R7, R12, R21 ;  /* 0x0000000c07157224 */ /* 0x000fe400078e0215 */
[----:B------:R-:W-:Y:S02]  /*15b0*/  IMAD R20, R5, R4, R20 ;  /* 0x0000000405147224 */ /* 0x000fe400078e0214 */
.L_x_20:
[----:B------:R-:W-:Y:S05]  /*15c0*/  BRA.U !UP1, `(.L_x_21) ;  /* 0x00000001090c7547 */ /* 0x000fea000b800000 */
[----:B------:R-:W-:Y:S01]  /*15d0*/  UCGABAR_WAIT ;  /* 0x0000000000007dc7 */ /* 0x000fe20008000000 */
[----:B------:R-:W-:Y:S01]  /*15e0*/  CCTL.IVALL ;  /* 0x00000000ff00798f */ /* 0x000fe20002000000 */
[----:B------:R-:W-:Y:S05]  /*15f0*/  BRA `(.L_x_22) ;  /* 0x0000000000047947 */ /* 0x000fea0003800000 */
.L_x_21:
[----:B------:R-:W-:Y:S06]  /*1600*/  BAR.SYNC.DEFER_BLOCKING 0x0 ;  /* 0x0000000000007b1d */ /* 0x000fec0000010000 */
.L_x_22:
[----:B------:R-:W1:Y:S02]  /*1610*/  LDCU UR7, c[0x0][0x38c] ;  /* 0x00007180ff0777ac */ /* 0x000e640008000800 */
[----:B-1----:R-:W-:-:S04]  /*1620*/  UIADD3 UR7, UPT, UPT, UR7, 0x3f, URZ ;  /* 0x0000003f07077890 */ /* 0x002fc8000fffe0ff */
[----:B------:R-:W-:-:S04]  /*1630*/  USHF.R.S32.HI UR6, URZ, 0x1f, UR7 ;  /* 0x0000001fff067899 */ /* 0x000fc80008011407 */
[----:B------:R-:W-:-:S04]  /*1640*/  ULEA.HI UR6, UR6, UR7, URZ, 0x6 ;  /* 0x0000000706067291 */ /* 0x000fc8000f8f30ff */
[----:B------:R-:W-:Y:S01]  /*1650*/  USHF.R.S32.HI UR21, URZ, 0x6, UR6 ;  /* 0x00000006ff157899 */ /* 0x000fe20008011406 */
[----:B------:R-:W-:Y:S11]  /*1660*/  BRA.U UP2, `(.L_x_23) ;  /* 0x0000001102907547 */ /* 0x000ff6000b800000 */
[----:B------:R-:W1:Y:S01]  /*1670*/  LDC R3, c[0x0][0x370] ;  /* 0x0000dc00ff037b82 */ /* 0x000e620000000800 */
[----:B------:R-:W-:Y:S01]  /*1680*/  UISETP.NE.OR UP0, UPT, UR4, URZ, !UPT ;  /* 0x000000ff0400728c */ /* 0x000fe2000ff05670 */
[----:B------:R-:W-:Y:S01]  /*1690*/  R2UR UR4, R11 ;  /* 0x000000000b0472ca */ /* 0x000fe200000e0000 */
[----:B------:R-:W-:Y:S01]  /*16a0*/  UISETP.LT.AND UP1, UPT, UR21, 0x1, UPT ;  /* 0x000000011500788c */ /* 0x000fe2000bf21270 */
[----:B------:R-:W-:Y:S01]  /*16b0*/  PLOP3.LUT P1, PT, PT, PT, UP5, 0x80, 0x8 ;  /* 0x000000000008781c */ /* 0x000fe20003f2f058 */
[----:B------:R-:W-:Y:S01]  /*16c0*/  IMAD.MOV.U32 R17, RZ, RZ, 0x1 ;  /* 0x00000001ff117424 */ /* 0x000fe200078e00ff */
[----:B------:R-:W-:Y:S02]  /*16d0*/  CS2R R14, SRZ ;  /* 0x00000000000e7805 */ /* 0x000fe4000001ff00 */
[----:B------:R-:W-:Y:S01]  /*16e0*/  PLOP3.LUT P4, PT, P4, PT, UP0, 0xae, 0xea ;  /* 0x0000000000ea781c */ /* 0x000fe2000278f50e */
[----:B------:R-:W2:Y:S01]  /*16f0*/  S2UR UR5, SR_CgaCtaId ;  /* 0x00000000000579c3 */ /* 0x000ea20000008800 */
[----:B------:R-:W-:Y:S01]  /*1700*/  PLOP3.LUT P1, PT, P1, PT, PT, 0x8, 0x80 ;  /* 0x000000000080781c */ /* 0x000fe20000f2e170 */
[----:B------:R-:W-:Y:S01]  /*1710*/  IMAD.MOV.U32 R16, RZ, RZ, RZ ;  /* 0x000000ffff107224 */ /* 0x000fe200078e00ff */
[----:B------:R-:W3:Y:S01]  /*1720*/  LDCU.64 UR28, c[0x0][0x348] ;  /* 0x00006900ff1c77ac */ /* 0x000ee20008000a00 */
[----:B------:R-:W-:Y:S01]  /*1730*/  IMAD.MOV.U32 R12, RZ, RZ, 0x1 ;  /* 0x00000001ff0c7424 */ /* 0x000fe200078e00ff */
[----:B------:R-:W-:-:S03]  /*1740*/  USEL UR21, UR21, 0x1, !UP1 ;  /* 0x0000000115157887 */ /* 0x000fc6000c800000 */
[----:B------:R-:W4:Y:S01]  /*1750*/  LDC R0, c[0x0][0x374] ;  /* 0x0000dd00ff007b82 */ /* 0x000f220000000800 */
[----:B------:R-:W-:Y:S01]  /*1760*/  UMOV UR15, URZ ;  /* 0x000000ff000f7c82 */ /* 0x000fe20008000000 */
[----:B------:R-:W-:-:S07]  /*1770*/  UMOV UR7, 0x400 ;  /* 0x0000040000077882 */ /* 0x000fce0000000000 */
.L_x_34:
[----:B------:R-:W-:-:S03]  /*1780*/  UISETP.NE.AND UP0, UPT, UR37, URZ, UPT ;  /* 0x000000ff2500728c */ /* 0x000fc6000bf05270 */
[----:B--2---:R-:W-:Y:S02]  /*1790*/  UMOV UR37, UR5 ;  /* 0x0000000500257c82 */ /* 0x004fe40008000000 */
[----:B------:R-:W-:-:S04]  /*17a0*/  ULEA UR6, UR37, UR7, 0x18 ;  /* 0x0000000725067291 */ /* 0x000fc8000f8ec0ff */
[----:B------:R-:W-:Y:S08]  /*17b0*/  BRA.U UP0, `(.L_x_24) ;  /* 0x0000000100347547 */ /* 0x000ff0000b800000 */
[----:B------:R-:W2:Y:S01]  /*17c0*/  S2R R4, SR_CgaCtaId ;  /* 0x0000000000047919 */ /* 0x000ea20000008800 */
[----:B------:R-:W-:-:S04]  /*17d0*/  MOV R5, 0x400 ;  /* 0x0000040000057802 */ /* 0x000fc80000000f00 */
[----:B--2---:R-:W-:Y:S02]  /*17e0*/  LEA R5, R4, R5, 0x18 ;  /* 0x0000000504057211 */ /* 0x004fe400078ec0ff */
[----:B------:R-:W-:-:S03]  /*17f0*/  SHF.L.U32 R4, R12, 0x1f, RZ ;  /* 0x0000001f0c047819 */ /* 0x000fc600000006ff */
[----:B------:R-:W-:-:S04]  /*1800*/  IMAD R5, R14, 0x8, R5 ;  /* 0x000000080e057824 */ /* 0x000fc800078e0205 */
[----:B------:R-:W2:Y:S02]  /*1810*/  SYNCS.PHASECHK.TRANS64.TRYWAIT P0, [R5+URZ+0x140], R4 ;  /* 0x00014004050075a7 */ /* 0x000ea400080011ff */
[----:B--2---:R-:W-:Y:S05]  /*1820*/  @!P0 BRA `(.L_x_25) ;  /* 0x000000a800908947 */ /* 0x004fea0003800000 */
.L_x_182:
[----:B------:R-:W-:Y:S01]  /*1830*/  VIADD R14, R14, 0x1 ;  /* 0x000000010e0e7836 */ /* 0x000fe20000000000 */
[----:B------:R2:W-:Y:S04]  /*1840*/  SYNCS.ARRIVE.TRANS64.A1T0 RZ, [R5+URZ+0x130], RZ ;  /* 0x000130ff05ff79a7 */ /* 0x0005e800081000ff */
[----:B------:R-:W-:-:S04]  /*1850*/  ISETP.NE.AND P0, PT, R14, 0x2, PT ;  /* 0x000000020e00780c */ /* 0x000fc80003f05270 */
[----:B------:R-:W-:Y:S02]  /*1860*/  SEL R14, R14, RZ, P0 ;  /* 0x000000ff0e0e7207 */ /* 0x000fe40000000000 */
[----:B--2---:R-:W-:-:S04]  /*1870*/  SEL R5, RZ, 0x1, P0 ;  /* 0x00000001ff057807 */ /* 0x004fc80000000000 */
[----:B------:R-:W-:-:S07]  /*1880*/  LOP3.LUT R12, R12, R5, RZ, 0x3c, !PT ;  /* 0x000000050c0c7212 */ /* 0x000fce00078e3cff */
.L_x_24:
[----:B------:R-:W-:Y:S01]  /*1890*/  ULEA UR8, UR15, UR6, 0x3 ;  /* 0x000000060f087291 */ /* 0x000fe2000f8e18ff */
[----:B------:R-:W-:Y:S02]  /*18a0*/  SHF.L.U32 R4, R17, 0x1f, RZ ;  /* 0x0000001f11047819 */ /* 0x000fe400000006ff */
[----:B------:R-:W-:-:S06]  /*18b0*/  LEA.HI R21, R21, R21, RZ, 0x1 ;  /* 0x0000001515157211 */ /* 0x000fcc00078f08ff */
[----:B------:R2:W1:Y:S02]  /*18c0*/  SYNCS.PHASECHK.TRANS64.TRYWAIT P0, [UR8+0x50], R4 ;  /* 0x00005004ff0075a7 */ /* 0x0004640008001108 */
[----:B------:R-:W3:Y:S02]  /*18d0*/  LDCU UR8, c[0x0][0x38c] ;  /* 0x00007180ff0877ac */ /* 0x000ee40008000800 */
[----:B---3--:R-:W-:-:S09]  /*18e0*/  UISETP.GE.AND UP0, UPT, UR8, 0x1, UPT ;  /* 0x000000010800788c */ /* 0x008fd2000bf06270 */
[----:B--2---:R-:W-:Y:S05]  /*18f0*/  BRA.U !UP0, `(.L_x_26) ;  /* 0x0000000108f47547 */ /* 0x004fea000b800000 */
[----:B------:R-:W-:Y:S01]  /*1900*/  SHF.R.S32.HI R4, RZ, 0x1, R21 ;  /* 0x00000001ff047819 */ /* 0x000fe20000011415 */
[----:B------:R-:W-:Y:S01]  /*1910*/  IMAD R20, R20, 0x2, R11 ;  /* 0x0000000214147824 */ /* 0x000fe200078e020b */
[----:B------:R-:W-:Y:S02]  /*1920*/  UIADD3 UR26, UP2, UPT, UR28, 0x80, URZ ;  /* 0x000000801c1a7890 */ /* 0x000fe4000ff5e0ff */
[----:B------:R-:W-:Y:S01]  /*1930*/  R2UR UR11, R4 ;  /* 0x00000000040b72ca */ /* 0x000fe200000e0000 */
[----:B------:R-:W-:Y:S01]  /*1940*/  UIADD3 UR24, UP1, UPT, UR28, 0x280, URZ ;  /* 0x000002801c187890 */ /* 0x000fe2000ff3e0ff */
[----:B------:R-:W-:Y:S01]  /*1950*/  R2UR UR19, R20 ;  /* 0x00000000141372ca */ /* 0x000fe200000e0000 */
[----:B------:R-:W-:Y:S02]  /*1960*/  UIADD3 UR22, UP0, UPT, UR28, 0x180, URZ ;  /* 0x000001801c167890 */ /* 0x000fe4000ff1e0ff */
[----:B------:R-:W-:Y:S02]  /*1970*/  UIADD3.X UR27, UPT, UPT, URZ, UR29, URZ, UP2, !UPT ;  /* 0x0000001dff1b7290 */ /* 0x000fe400097fe4ff */
[----:B------:R-:W-:-:S02]  /*1980*/  UIADD3.X UR25, UPT, UPT, URZ, UR29, URZ, UP1, !UPT ;  /* 0x0000001dff197290 */ /* 0x000fc40008ffe4ff */
[----:B------:R-:W-:Y:S01]  /*1990*/  UIADD3.X UR23, UPT, UPT, URZ, UR29, URZ, UP0, !UPT ;  /* 0x0000001dff177290 */ /* 0x000fe200087fe4ff */
[----:B------:R-:W-:Y:S01]  /*19a0*/  UMOV UR14, URZ ;  /* 0x000000ff000e7c82 */ /* 0x000fe20008000000 */
[----:B------:R-:W-:Y:S02]  /*19b0*/  UMOV UR13, UR15 ;  /* 0x0000000f000d7c82 */ /* 0x000fe40008000000 */
[----:B------:R-:W-:Y:S02]  /*19c0*/  ULEA UR11, UR11, UR4, 0x1 ;  /* 0x000000040b0b7291 */ /* 0x000fe4000f8e08ff */
[----:B------:R-:W-:Y:S02]  /*19d0*/  USHF.L.U32 UR19, UR19, 0x6, URZ ;  /* 0x0000000613137899 */ /* 0x000fe400080006ff */
[----:B------:R-:W-:Y:S01]  /*19e0*/  USHF.L.U32 UR35, UR11, 0x7, URZ ;  /* 0x000000070b237899 */ /* 0x000fe200080006ff */
[----:B------:R-:W-:Y:S01]  /*19f0*/  UMOV UR12, URZ ;  /* 0x000000ff000c7c82 */ /* 0x000fe20008000000 */
[----:B------:R-:W-:-:S10]  /*1a00*/  UMOV UR10, URZ ;  /* 0x000000ff000a7c82 */ /* 0x000fd40008000000 */
.L_x_30:
[----:B------:R-:W-:Y:S01]  /*1a10*/  ULEA UR9, UR13, UR6, 0x3 ;  /* 0x000000060d097291 */ /* 0x000fe2000f8e18ff */
[----:B-12---:R-:W-:Y:S11]  /*1a20*/  @P0 BRA `(.L_x_27) ;  /* 0x00000000000c0947 */ /* 0x006ff60003800000 */
[----:B------:R-:W-:-:S04]  /*1a30*/  SHF.L.U32 R5, R17, 0x1f, RZ ;  /* 0x0000001f11057819 */ /* 0x000fc800000006ff */
[----:B------:R-:W1:Y:S02]  /*1a40*/  SYNCS.PHASECHK.TRANS64.TRYWAIT P0, [UR9+0x50], R5 ;  /* 0x00005005ff0075a7 */ /* 0x000e640008001109 */
[----:B-1----:R-:W-:Y:S05]  /*1a50*/  @!P0 BRA `(.L_x_28) ;  /* 0x000000a800188947 */ /* 0x002fea0003800000 */
.L_x_27:
[----:B------:R-:W-:Y:S01]  /*1a60*/  UIADD3 UR15, UPT, UPT, UR13, 0x1, URZ ;  /* 0x000000010d0f7890 */ /* 0x000fe2000fffe0ff */
[----:B-1----:R-:W-:Y:S01]  /*1a70*/  @!P4 IMAD.MOV.U32 R5, RZ, RZ, 0x9000 ;  /* 0x00009000ff05c424 */ /* 0x002fe200078e00ff */
[----:B------:R-:W-:Y:S02]  /*1a80*/  ULOP3.LUT UR8, UR14, 0x1, URZ, 0xc0, !UPT ;  /* 0x000000010e087892 */ /* 0x000fe4000f8ec0ff */
[----:B------:R-:W-:Y:S02]  /*1a90*/  UISETP.NE.AND UP0, UPT, UR15, 0xa, UPT ;  /* 0x0000000a0f00788c */ /* 0x000fe4000bf05270 */
[----:B------:R-:W-:Y:S02]  /*1aa0*/  USHF.L.U32 UR34, UR14, 0x5, URZ ;  /* 0x000000050e227899 */ /* 0x000fe400080006ff */
[----:B------:R-:W-:Y:S01]  /*1ab0*/  USEL UR17, URZ, 0x1, UP0 ;  /* 0x00000001ff117887 */ /* 0x000fe20008000000 */
[----:B------:R-:W-:Y:S01]  /*1ac0*/  @!P4 ISETP.NE.AND P0, PT, RZ, UR8, PT ;  /* 0x00000008ff00cc0c */ /* 0x000fe2000bf05270 */
[----:B------:R-:W-:-:S02]  /*1ad0*/  USEL UR15, UR15, URZ, UP0 ;  /* 0x000000ff0f0f7287 */ /* 0x000fc40008000000 */
[----:B------:R-:W-:Y:S01]  /*1ae0*/  ULOP3.LUT UR33, UR9, 0xfefffff8, URZ, 0xc0, !UPT ;  /* 0xfefffff809217892 */ /* 0x000fe2000f8ec0ff */
[----:B------:R-:W-:Y:S01]  /*1af0*/  @!P4 SEL R5, R5, 0x8000, !P0 ;  /* 0x000080000505c807 */ /* 0x000fe20004000000 */
[----:B------:R-:W-:Y:S01]  /*1b00*/  ULEA UR16, UR15, UR6, 0x3 ;  /* 0x000000060f107291 */ /* 0x000fe2000f8e18ff */
[----:B------:R-:W-:Y:S01]  /*1b10*/  LOP3.LUT R17, R17, UR17, RZ, 0x3c, !PT ;  /* 0x0000001111117c12 */ /* 0x000fe2000f8e3cff */
[----:B------:R-:W-:Y:S01]  /*1b20*/  USHF.L.U32 UR18, UR14, 0x6, URZ ;  /* 0x000000060e127899 */ /* 0x000fe200080006ff */
[----:B------:R1:W-:Y:S01]  /*1b30*/  @!P4 SYNCS.ARRIVE.TRANS64 RZ, [UR9], R5 ;  /* 0x00000005ffffc9a7 */ /* 0x0003e20008000009 */
[----:B------:R-:W-:Y:S01]  /*1b40*/  UMOV UR30, 0x0 ;  /* 0x00000000001e7882 */ /* 0x000fe20000000000 */
[----:B------:R-:W-:Y:S01]  /*1b50*/  SHF.L.U32 R4, R17, 0x1f, RZ ;  /* 0x0000001f11047819 */ /* 0x000fe200000006ff */
[----:B------:R-:W-:Y:S01]  /*1b60*/  UMOV UR31, 0x10000000 ;  /* 0x10000000001f7882 */ /* 0x000fe20000000000 */
[----:B------:R-:W-:Y:S01]  /*1b70*/  UMOV UR20, UR36 ;  /* 0x0000002400147c82 */ /* 0x000fe20008000000 */
[----:B------:R-:W-:Y:S01]  /*1b80*/  UMOV UR17, UR33 ;  /* 0x0000002100117c82 */ /* 0x000fe20008000000 */
[----:B------:R-:W-:Y:S01]  /*1b90*/  UISETP.NE.AND UP0, UPT, UR8, URZ, UPT ;  /* 0x000000ff0800728c */ /* 0x000fe2000bf05270 */
[----:B------:R1:W2:Y:S01]  /*1ba0*/  SYNCS.PHASECHK.TRANS64.TRYWAIT P0, [UR16+0x50], R4 ;  /* 0x00005004ff0075a7 */ /* 0x0002a20008001110 */
[----:B------:R-:W-:-:S04]  /*1bb0*/  ULEA UR16, UR13, UR6, 0xd ;  /* 0x000000060d107291 */ /* 0x000fc8000f8e68ff */
[----:B------:R-:W-:Y:S02]  /*1bc0*/  UIADD3 UR32, UPT, UPT, UR16, 0x8400, URZ ;  /* 0x0000840010207890 */ /* 0x000fe4000fffe0ff */
[----:B------:R-:W-:-:S07]  /*1bd0*/  UIADD3 UR16, UPT, UPT, UR16, 0x1c400, URZ ;  /* 0x0001c40010107890 */ /* 0x000fce000fffe0ff */
[----:B------:R1:W-:Y:S02]  /*1be0*/  UTMALDG.3D.2CTA [UR32], [UR26], desc[UR30] ;  /* 0x00001e201a0075b4 */ /* 0x0003e40008211000 */
[----:B------:R1:W-:Y:S01]  /*1bf0*/  UTMALDG.3D.2CTA [UR16], [UR24], desc[UR30] ;  /* 0x00001e10180075b4 */ /* 0x0003e20008211000 */
[----:B------:R-:W-:Y:S05]  /*1c00*/  BRA.U UP0, `(.L_x_29) ;  /* 0x0000000100207547 */ /* 0x000fea000b800000 */
[----:B------:R-:W-:Y:S02]  /*1c10*/  ULEA UR8, UR13, UR6, 0xb ;  /* 0x000000060d087291 */ /* 0x000fe4000f8e58ff */
[----:B------:R-:W-:Y:S02]  /*1c20*/  ULOP3.LUT UR9, UR9, 0xfefffff8, URZ, 0xc0, !UPT ;  /* 0xfefffff809097892 */ /* 0x000fe4000f8ec0ff */
[----:B------:R-:W-:Y:S01]  /*1c30*/  UIADD3 UR8, UPT, UPT, UR8, 0x30400, URZ ;  /* 0x0003040008087890 */ /* 0x000fe2000fffe0ff */
[----:B-1----:R-:W-:Y:S01]  /*1c40*/  UMOV UR16, 0x0 ;  /* 0x0000000000107882 */ /* 0x002fe20000000000 */
[----:B------:R-:W-:Y:S01]  /*1c50*/  UMOV UR17, 0x10000000 ;  /* 0x1000000000117882 */ /* 0x000fe20000000000 */
[----:B------:R-:W-:-:S06]  /*1c60*/  UMOV UR13, UR36 ;  /* 0x00000024000d7c82 */ /* 0x000fcc0008000000 */
[----:B------:R1:W-:Y:S02]  /*1c70*/  UTMALDG.4D.2CTA [UR8], [UR22], desc[UR16] ;  /* 0x00001008160075b4 */ /* 0x0003e40008219000 */
[----:B-1----:R-:W-:-:S12]  /*1c80*/  UIADD3 UR12, UPT, UPT, UR12, 0x1, URZ ;  /* 0x000000010c0c7890 */ /* 0x002fd8000fffe0ff */
.L_x_29:
[----:B------:R-:W-:Y:S01]  /*1c90*/  UIADD3 UR14, UPT, UPT, UR14, 0x1, URZ ;  /* 0x000000010e0e7890 */ /* 0x000fe2000fffe0ff */
[----:B------:R-:W-:-:S03]  /*1ca0*/  UMOV UR13, UR15 ;  /* 0x0000000f000d7c82 */ /* 0x000fc60008000000 */
[----:B------:R-:W-:-:S09]  /*1cb0*/  UISETP.NE.AND UP0, UPT, UR14, UR21, UPT ;  /* 0x000000150e00728c */ /* 0x000fd2000bf05270 */
[----:B------:R-:W-:Y:S05]  /*1cc0*/  BRA.U UP0, `(.L_x_30) ;  /* 0xfffffffd00507547 */ /* 0x000fea000b83ffff */
.L_x_26:
[----:B------:R-:W-:Y:S01]  /*1cd0*/  LEA R8, R16, UR6, 0x3 ;  /* 0x0000000610087c11 */ /* 0x000fe2000f8e18ff */
[----:B------:R-:W-:Y:S01]  /*1ce0*/  @!P1 SYNCS.ARRIVE.TRANS64.A1T0 RZ, [UR6+0xe8], RZ ;  /* 0x0000e8ffffff99a7 */ /* 0x000fe20008100006 */
[----:B-1----:R-:W-:Y:S01]  /*1cf0*/  SHF.L.U32 R5, R15, 0x1f, RZ ;  /* 0x0000001f0f057819 */ /* 0x002fe200000006ff */
[----:B------:R-:W-:-:S03]  /*1d00*/  NOP ;  /* 0x0000000000007918 */ /* 0x000fc60000000000 */
[----:B--2---:R-:W1:Y:S01]  /*1d10*/  SYNCS.PHASECHK.TRANS64.TRYWAIT P0, [R8+URZ+0xf0], R5 ;  /* 0x0000f005080075a7 */ /* 0x004e6200080011ff */
[----:B------:R-:W-:Y:S01]  /*1d20*/  LEA R4, R16, UR6, 0x4 ;  /* 0x0000000610047c11 */ /* 0x000fe2000f8e20ff */
[----:B-1----:R-:W-:Y:S06]  /*1d30*/  @!P0 BRA `(.L_x_31) ;  /* 0x000000a400788947 */ /* 0x002fec0003800000 */
.L_x_184:
[----:B-1----:R-:W1:Y:S01]  /*1d40*/  LDS.128 R4, [R4+0x160] ;  /* 0x0001600004047984 */ /* 0x002e620000000c00 */
[----:B------:R-:W-:Y:S01]  /*1d50*/  ISETP.GE.AND P0, PT, R2, 0x1, PT ;  /* 0x000000010200780c */ /* 0x000fe20003f06270 */
[----:B------:R-:W-:Y:S01]  /*1d60*/  VIADD R8, R8, 0x100 ;  /* 0x0000010008087836 */ /* 0x000fe20000000000 */
[----:B------:R-:W-:Y:S01]  /*1d70*/  @!PT LDS RZ, [RZ] ;  /* 0x00000000fffff984 */ /* 0x000fe20000000800 */
[----:B------:R-:W-:Y:S01]  /*1d80*/  @!PT LDS RZ, [RZ] ;  /* 0x00000000fffff984 */ /* 0x000fe20000000800 */
[----:B------:R-:W-:Y:S01]  /*1d90*/  @!PT LDS RZ, [RZ] ;  /* 0x00000000fffff984 */ /* 0x000fe20000000800 */
[----:B------:R-:W-:Y:S01]  /*1da0*/  @!PT LDS RZ, [RZ] ;  /* 0x00000000fffff984 */ /* 0x000fe20000000800 */
[----:B------:R2:W-:Y:S06]  /*1db0*/  MEMBAR.ALL.CTA ;  /* 0x0000000000007992 */ /* 0x0005ec0000008000 */
[----:B--2---:R-:W2:Y:S01]  /*1dc0*/  FENCE.VIEW.ASYNC.S ;  /* 0x00000000000073c6 */ /* 0x004ea20000000000 */
[----:B------:R-:W-:-:S04]  /*1dd0*/  PRMT R8, RZ, 0x654, R8 ;  /* 0x00000654ff087816 */ /* 0x000fc80000000008 */
[----:B--2---:R2:W-:Y:S01]  /*1de0*/  SYNCS.ARRIVE.TRANS64.RED.A1T0 RZ, [R8+URZ], RZ ;  /* 0x000000ff08ff79a7 */ /* 0x0045e200081004ff */
[----:B-1----:R-:W-:-:S13]  /*1df0*/  LOP3.LUT P2, RZ, R6, 0x1, RZ, 0xc0, !PT ;  /* 0x0000000106ff7812 */ /* 0x002fda000784c0ff */
[----:B------:R-:W-:Y:S01]  /*1e00*/  @P2 SHF.R.U32.HI R9, RZ, 0x10, R5 ;  /* 0x00000010ff092819 */ /* 0x000fe20000011605 */
[----:B------:R-:W-:Y:S01]  /*1e10*/  VOTEU.ANY UP0, P2 ;  /* 0x0000000000ff7886 */ /* 0x000fe20001000100 */
[----:B------:R-:W-:Y:S02]  /*1e20*/  @P2 MOV R13, R4 ;  /* 0x00000004000d2202 */ /* 0x000fe40000000f00 */
[----:B------:R-:W-:Y:S02]  /*1e30*/  @P2 R2UR.BROADCAST UR8, R9 ;  /* 0x00000000090822ca */ /* 0x000fe400008e0000 */
[----:B------:R-:W-:-:S11]  /*1e40*/  @P2 LOP3.LUT R10, R5, 0xffff, RZ, 0xc0, !PT ;  /* 0x0000ffff050a2812 */ /* 0x000fd600078ec0ff */
[----:B------:R-:W-:Y:S01]  /*1e50*/  @UP0 UMOV UR36, UR8 ;  /* 0x0000000800240c82 */ /* 0x000fe20008000000 */
[----:B--2---:R-:W-:Y:S05]  /*1e60*/  @!P0 BRA `(.L_x_32) ;  /* 0x0000000000b88947 */ /* 0x004fea0003800000 */
[----:B------:R-:W4:Y:S01]  /*1e70*/  LDC.64 R6, c[0x0][0xd18] ;  /* 0x00034600ff067b82 */ /* 0x000f220000000a00 */
[----:B------:R-:W-:-:S07]  /*1e80*/  ISETP.NE.AND P3, PT, R2, 0x1, PT ;  /* 0x000000010200780c */ /* 0x000fce0003f65270 */
[----:B------:R-:W1:Y:S08]  /*1e90*/  LDC.64 R8, c[0x0][0xd10] ;  /* 0x00034400ff087b82 */ /* 0x000e700000000a00 */
[----:B------:R-:W2:Y:S08]  /*1ea0*/  LDC R18, c[0x0][0xd20] ;  /* 0x00034800ff127b82 */ /* 0x000eb00000000800 */
[----:B------:R-:W3:Y:S01]  /*1eb0*/  LDC R20, c[0x0][0xd0c] ;  /* 0x00034300ff147b82 */ /* 0x000ee20000000800 */
[----:B----4-:R-:W-:Y:S01]  /*1ec0*/  IMAD.HI.U32 R19, R0, R7, RZ ;  /* 0x0000000700137227 */ /* 0x010fe200078e00ff */
[----:B------:R-:W-:-:S03]  /*1ed0*/  ISETP.NE.AND P0, PT, R6, 0x1, PT ;  /* 0x000000010600780c */ /* 0x000fc60003f05270 */
[----:B------:R-:W-:-:S03]  /*1ee0*/  IMAD.HI.U32 R7, R10, R7, RZ ;  /* 0x000000070a077227 */ /* 0x000fc600078e00ff */
[----:B------:R-:W4:Y:S01]  /*1ef0*/  LDC.64 R4, c[0x0][0xd28] ;  /* 0x00034a00ff047b82 */ /* 0x000f220000000a00 */
[----:B-1----:R-:W-:-:S04]  /*1f00*/  IMAD.HI.U32 R22, R3, R8, RZ ;  /* 0x0000000803167227 */ /* 0x002fc800078e00ff */
[----:B------:R-:W-:Y:S01]  /*1f10*/  IMAD.HI.U32 R24, R13, R8, RZ ;  /* 0x000000080d187227 */ /* 0x000fe200078e00ff */
[----:B------:R-:W-:Y:S02]  /*1f20*/  SHF.R.U32.HI R22, RZ, R9, R22 ;  /* 0x00000009ff167219 */ /* 0x000fe40000011616 */
[-C--:B--2---:R-:W-:Y:S02]  /*1f30*/  SHF.R.U32.HI R19, RZ, R18.reuse, R19 ;  /* 0x00000012ff137219 */ /* 0x084fe40000011613 */
[----:B------:R-:W-:Y:S02]  /*1f40*/  SHF.R.U32.HI R7, RZ, R18, R7 ;  /* 0x00000012ff077219 */ /* 0x000fe40000011607 */
[----:B------:R-:W-:Y:S02]  /*1f50*/  SEL R19, R0, R19, !P0 ;  /* 0x0000001300137207 */ /* 0x000fe40004000000 */
[----:B------:R-:W-:Y:S02]  /*1f60*/  SHF.R.U32.HI R24, RZ, R9, R24 ;  /* 0x00000009ff187219 */ /* 0x000fe40000011618 */
[----:B---3--:R-:W-:-:S02]  /*1f70*/  ISETP.NE.AND P1, PT, R20, 0x1, PT ;  /* 0x000000011400780c */ /* 0x008fc40003f25270 */
[----:B------:R-:W-:Y:S02]  /*1f80*/  SEL R7, R10, R7, !P0 ;  /* 0x000000070a077207 */ /* 0x000fe40004000000 */
[----:B------:R-:W-:Y:S02]  /*1f90*/  SEL R21, R3, R22, !P1 ;  /* 0x0000001603157207 */ /* 0x000fe40004800000 */
[----:B------:R-:W-:Y:S01]  /*1fa0*/  SEL R9, R13, R24, !P1 ;  /* 0x000000180d097207 */ /* 0x000fe20004800000 */
[----:B----4-:R-:W-:-:S04]  /*1fb0*/  IMAD.HI.U32 R22, R19, R4, RZ ;  /* 0x0000000413167227 */ /* 0x010fc800078e00ff */
[----:B------:R-:W-:Y:S01]  /*1fc0*/  IMAD.HI.U32 R8, R21, R4, RZ ;  /* 0x0000000415087227 */ /* 0x000fe200078e00ff */
[----:B------:R-:W-:-:S04]  /*1fd0*/  @P3 SHF.R.U32.HI R19, RZ, R5, R22 ;  /* 0x00000005ff133219 */ /* 0x000fc80000011616 */
[----:B------:R-:W-:Y:S01]  /*1fe0*/  @P3 SHF.R.U32.HI R21, RZ, R5, R8 ;  /* 0x00000005ff153219 */ /* 0x000fe20000011608 */
[----:B------:R-:W-:-:S04]  /*1ff0*/  IMAD R19, R2, R19, RZ ;  /* 0x0000001302137224 */ /* 0x000fc800078e02ff */
[----:B------:R-:W-:Y:S01]  /*2000*/  IMAD R8, R2, R21, RZ ;  /* 0x0000001502087224 */ /* 0x000fe200078e02ff */
[C---:B------:R-:W-:Y:S02]  /*2010*/  ISETP.GE.AND P0, PT, R7.reuse, R19, PT ;  /* 0x000000130700720c */ /* 0x040fe40003f06270 */
[----:B------:R-:W-:Y:S02]  /*2020*/  IADD3 R19, PT, PT, -R7, RZ, RZ ;  /* 0x000000ff07137210 */ /* 0x000fe40007ffe1ff */
[----:B------:R-:W-:Y:S01]  /*2030*/  ISETP.GE.OR P0, PT, R9, R8, P0 ;  /* 0x000000080900720c */ /* 0x000fe20000706670 */
[----:B------:R-:W-:-:S04]  /*2040*/  IMAD.HI.U32 R8, R7, R4, RZ ;  /* 0x0000000407087227 */ /* 0x000fc800078e00ff */
[----:B------:R-:W-:Y:S01]  /*2050*/  IMAD R10, R6, R19, R10 ;  /* 0x00000013060a7224 */ /* 0x000fe200078e020a */
[----:B------:R-:W-:-:S04]  /*2060*/  SHF.R.U32.HI R8, RZ, R5, R8 ;  /* 0x00000005ff087219 */ /* 0x000fc80000011608 */
[----:B------:R-:W-:-:S03]  /*2070*/  SEL R8, R7, R8, !P3 ;  /* 0x0000000807087207 */ /* 0x000fc60005800000 */
[----:B------:R-:W-:-:S04]  /*2080*/  @!P0 IMAD.HI.U32 R18, R9, R4, RZ ;  /* 0x0000000409128227 */ /* 0x000fc800078e00ff */
[----:B------:R-:W-:Y:S01]  /*2090*/  IMAD.MOV R4, RZ, RZ, -R8 ;  /* 0x000000ffff047224 */ /* 0x000fe200078e0a08 */
[----:B------:R-:W-:-:S03]  /*20a0*/  @!P0 SHF.R.U32.HI R18, RZ, R5, R18 ;  /* 0x00000005ff128219 */ /* 0x000fc60000011612 */
[----:B------:R-:W-:Y:S01]  /*20b0*/  IMAD R4, R2, R4, R7 ;  /* 0x0000000402047224 */ /* 0x000fe200078e0207 */
        /* <DEDUP_REMOVED lines=9> */
.L_x_32:
[----:B------:R-:W1:Y:S02]  /*2150*/  LDCU UR8, c[0x0][0xd30] ;  /* 0x0001a600ff0877ac */ /* 0x000e640008000800 */
[----:B-1----:R-:W-:-:S09]  /*2160*/  UISETP.NE.AND UP0, UPT, UR8, 0x1, UPT ;  /* 0x000000010800788c */ /* 0x002fd2000bf05270 */
        /* <DEDUP_REMOVED lines=16> */
[----:B------:R-:W-:-:S07]  /*2270*/  IMAD R10, R5, R4, R10 ;  /* 0x00000004050a7224 */ /* 0x000fce00078e020a */
.L_x_33:
[----:B------:R-:W-:Y:S01]  /*2280*/  VIADD R16, R16, 0x1 ;  /* 0x0000000110107836 */ /* 0x000fe20000000000 */
[----:B------:R-:W-:Y:S01]  /*2290*/  PLOP3.LUT P1, PT, PT, PT, PT, 0x80, 0x8 ;  /* 0x000000000008781c */ /* 0x000fe20003f2f070 */
[----:B------:R-:W-:Y:S02]  /*22a0*/  IMAD.IADD R21, R13, 0x1, R58 ;  /* 0x000000010d157824 */ /* 0x000fe400078e023a */
[----:B------:R-:W-:Y:S01]  /*22b0*/  IMAD.IADD R20, R10, 0x1, R51 ;  /* 0x000000010a147824 */ /* 0x000fe200078e0233 */
[----:B------:R-:W-:-:S04]  /*22c0*/  ISETP.NE.AND P0, PT, R16, 0x2, PT ;  /* 0x000000021000780c */ /* 0x000fc80003f05270 */
[----:B------:R-:W-:Y:S02]  /*22d0*/  SEL R4, RZ, 0x1, P0 ;  /* 0x00000001ff047807 */ /* 0x000fe40000000000 */
[----:B------:R-:W-:Y:S02]  /*22e0*/  SEL R16, R16, RZ, P0 ;  /* 0x000000ff10107207 */ /* 0x000fe40000000000 */
[----:B------:R-:W-:Y:S01]  /*22f0*/  LOP3.LUT R15, R15, R4, RZ, 0x3c, !PT ;  /* 0x000000040f0f7212 */ /* 0x000fe200078e3cff */
[----:B------:R-:W-:Y:S06]  /*2300*/  @P2 BRA `(.L_x_34) ;  /* 0xfffffff4001c2947 */ /* 0x000fec000383ffff */
[----:B------:R-:W-:Y:S01]  /*2310*/  UIADD3 UR6, UPT, UPT, UR6, 0x50, URZ ;  /* 0x0000005006067890 */ /* 0x000fe2000fffe0ff */
[----:B------:R-:W-:-:S03]  /*2320*/  SHF.L.U32 R3, R17, 0x1f, RZ ;  /* 0x0000001f11037819 */ /* 0x000fc600000006ff */
[----:B------:R-:W-:-:S09]  /*2330*/  ULEA UR4, UR15, UR6, 0x3 ;  /* 0x000000060f047291 */ /* 0x000fd2000f8e18ff */
[----:B------:R-:W1:Y:S02]  /*2340*/  SYNCS.PHASECHK.TRANS64.TRYWAIT P0, [UR4], R3 ;  /* 0x00000003ff0075a7 */ /* 0x000e640008001104 */
[----:B-1----:R-:W-:Y:S05]  /*2350*/  @!P0 BRA `(.L_x_35) ;  /* 0x000000a000048947 */ /* 0x002fea0003800000 */
.L_x_186:
[----:B------:R-:W-:-:S04]  /*2360*/  UIADD3 UR5, UPT, UPT, UR15, 0x1, URZ ;  /* 0x000000010f057890 */ /* 0x000fc8000fffe0ff */
[----:B------:R-:W-:-:S04]  /*2370*/  UISETP.NE.AND UP0, UPT, UR5, 0xa, UPT ;  /* 0x0000000a0500788c */ /* 0x000fc8000bf05270 */
[----:B------:R-:W-:Y:S02]  /*2380*/  USEL UR7, URZ, 0x1, UP0 ;  /* 0x00000001ff077887 */ /* 0x000fe40008000000 */
[----:B------:R-:W-:-:S04]  /*2390*/  USEL UR5, UR5, URZ, UP0 ;  /* 0x000000ff05057287 */ /* 0x000fc80008000000 */
[----:B------:R-:W-:Y:S01]  /*23a0*/  ULEA UR4, UR5, UR6, 0x3 ;  /* 0x0000000605047291 */ /* 0x000fe2000f8e18ff */
[----:B------:R-:W-:-:S04]  /*23b0*/  LOP3.LUT R2, R17, UR7, RZ, 0x3c, !PT ;  /* 0x0000000711027c12 */ /* 0x000fc8000f8e3cff */
[----:B-1----:R-:W-:-:S04]  /*23c0*/  SHF.L.U32 R3, R2, 0x1f, RZ ;  /* 0x0000001f02037819 */ /* 0x002fc800000006ff */
[----:B------:R-:W1:Y:S02]  /*23d0*/  SYNCS.PHASECHK.TRANS64.TRYWAIT P0, [UR4], R3 ;  /* 0x00000003ff0075a7 */ /* 0x000e640008001104 */
[----:B-1----:R-:W-:Y:S05]  /*23e0*/  @!P0 BRA `(.L_x_36) ;  /* 0x0000009c00f88947 */ /* 0x002fea0003800000 */
.L_x_188:
        /* <DEDUP_REMOVED lines=9> */
.L_x_190:
        /* <DEDUP_REMOVED lines=9> */
.L_x_192:
        /* <DEDUP_REMOVED lines=9> */
.L_x_194:
        /* <DEDUP_REMOVED lines=9> */
.L_x_196:
        /* <DEDUP_REMOVED lines=9> */
.L_x_198:
        /* <DEDUP_REMOVED lines=9> */
.L_x_200:
        /* <DEDUP_REMOVED lines=9> */
.L_x_202:
[----:B------:R-:W-:-:S04]  /*27e0*/  UIADD3 UR5, UPT, UPT, UR5, 0x1, URZ ;  /* 0x0000000105057890 */ /* 0x000fc8000fffe0ff */
[----:B------:R-:W-:-:S04]  /*27f0*/  UISETP.NE.AND UP0, UPT, UR5, 0xa, UPT ;  /* 0x0000000a0500788c */ /* 0x000fc8000bf05270 */
[----:B------:R-:W-:Y:S02]  /*2800*/  USEL UR4, URZ, 0x1, UP0 ;  /* 0x00000001ff047887 */ /* 0x000fe40008000000 */
[----:B------:R-:W-:-:S04]  /*2810*/  USEL UR5, UR5, URZ, UP0 ;  /* 0x000000ff05057287 */ /* 0x000fc80008000000 */
[----:B------:R-:W-:Y:S01]  /*2820*/  ULEA UR5, UR5, UR6, 0x3 ;  /* 0x0000000605057291 */ /* 0x000fe2000f8e18ff */
[----:B-1----:R-:W-:-:S04]  /*2830*/  LOP3.LUT R3, R2, UR4, RZ, 0x3c, !PT ;  /* 0x0000000402037c12 */ /* 0x002fc8000f8e3cff */
[----:B------:R-:W-:Y:S01]  /*2840*/  SHF.L.U32 R3, R3, 0x1f, RZ ;  /* 0x0000001f03037819 */ /* 0x000fe200000006ff */
[----:B----4-:R-:W-:-:S07]  /*2850*/  IMAD.U32 R0, RZ, RZ, UR5 ;  /* 0x00000005ff007e24 */ /* 0x010fce000f8e00ff */
.L_x_44:
[----:B-1----:R1:W2:Y:S02]  /*2860*/  SYNCS.PHASECHK.TRANS64.TRYWAIT P0, [R0+URZ], R3 ;  /* 0x00000003000075a7 */ /* 0x0022a400080011ff */
[----:B--2---:R-:W-:Y:S05]  /*2870*/  @!P0 NANOSLEEP.SYNCS 0x989680 ;  /* 0x009896800000895d */ /* 0x004fea0003900000 */
[----:B------:R-:W2:Y:S02]  /*2880*/  @!P0 SYNCS.PHASECHK.TRANS64 P0, [R0+URZ], R3 ;  /* 0x00000003000085a7 */ /* 0x000ea400080010ff */
[----:B--2---:R-:W-:Y:S05]  /*2890*/  @P0 EXIT ;  /* 0x000000000000094d */ /* 0x004fea0003800000 */
[----:B------:R-:W-:Y:S05]  /*28a0*/  BRA `(.L_x_44) ;  /* 0xfffffffc00ec7947 */ /* 0x000fea000383ffff */
.L_x_23:
[----:B------:R-:W-:-:S04]  /*28b0*/  UISETP.NE.AND UP1, UPT, UR37, URZ, UPT ;  /* 0x000000ff2500728c */ /* 0x000fc8000bf25270 */
[----:B------:R-:W-:-:S09]  /*28c0*/  UISETP.NE.OR UP1, UPT, UR10, 0x1, UP1 ;  /* 0x000000010a00788c */ /* 0x000fd20008f25670 */
[----:B------:R-:W-:Y:S05]  /*28d0*/  BRA.U UP1, `(.L_x_45) ;  /* 0x0000000501487547 */ /* 0x000fea000b800000 */
[----:B------:R-:W-:Y:S01]  /*28e0*/  ISETP.GE.U32.AND P2, PT, R3, 0x2, PT ;  /* 0x000000020300780c */ /* 0x000fe20003f46070 */
[----:B------:R-:W-:Y:S01]  /*28f0*/  IMAD.MOV.U32 R12, RZ, RZ, 0x1 ;  /* 0x00000001ff0c7424 */ /* 0x000fe200078e00ff */
[----:B------:R-:W-:Y:S02]  /*2900*/  CS2R R10, SRZ ;  /* 0x00000000000a7805 */ /* 0x000fe4000001ff00 */
[----:B------:R-:W-:Y:S01]  /*2910*/  CS2R R8, SRZ ;  /* 0x0000000000087805 */ /* 0x000fe2000001ff00 */
[----:B------:R-:W-:Y:S01]  /*2920*/  UMOV UR4, 0x400 ;  /* 0x0000040000047882 */ /* 0x000fe20000000000 */
[----:B------:R-:W-:Y:S01]  /*2930*/  UMOV UR6, URZ ;  /* 0x000000ff00067c82 */ /* 0x000fe20008000000 */
[----:B------:R-:W-:-:S12]  /*2940*/  ULEA UR37, UR37, UR4, 0x18 ;  /* 0x0000000425257291 */ /* 0x000fd8000f8ec0ff */
.L_x_49:
[----:B------:R-:W-:Y:S02]  /*2950*/  LEA R0, R8, UR37, 0x3 ;  /* 0x0000002508007c11 */ /* 0x000fe4000f8e18ff */
[----:B------:R-:W-:-:S03]  /*2960*/  SHF.L.U32 R5, R9, 0x1f, RZ ;  /* 0x0000001f09057819 */ /* 0x000fc600000006ff */
[----:B------:R-:W-:Y:S01]  /*2970*/  VIADD R4, R0, 0x140 ;  /* 0x0000014000047836 */ /* 0x000fe20000000000 */
[----:B------:R-:W1:Y:S02]  /*2980*/  SYNCS.PHASECHK.TRANS64.TRYWAIT P0, [R0+URZ+0x130], R5 ;  /* 0x00013005000075a7 */ /* 0x000e6400080011ff */
[----:B-1----:R-:W-:Y:S05]  /*2990*/  @!P0 BRA `(.L_x_46) ;  /* 0x0000009c004c8947 */ /* 0x002fea0003800000 */
.L_x_203:
[----:B------:R-:W-:Y:S01]  /*29a0*/  ULEA UR5, UR6, UR37, 0x3 ;  /* 0x0000002506057291 */ /* 0x000fe2000f8e18ff */
[----:B------:R-:W-:Y:S01]  /*29b0*/  PRMT R4, RZ, 0x654, R4 ;  /* 0x00000654ff047816 */ /* 0x000fe20000000004 */
[----:B-1----:R-:W-:Y:S01]  /*29c0*/  @!P2 IMAD.MOV.U32 R5, RZ, RZ, 0x10 ;  /* 0x00000010ff05a424 */ /* 0x002fe200078e00ff */
[----:B------:R-:W-:Y:S01]  /*29d0*/  SHF.L.U32 R7, R12, 0x1f, RZ ;  /* 0x0000001f0c077819 */ /* 0x000fe200000006ff */
[----:B------:R-:W-:Y:S01]  /*29e0*/  UIADD3 UR4, UPT, UPT, UR5, 0xf0, URZ ;  /* 0x000000f005047890 */ /* 0x000fe2000fffe0ff */
[----:B------:R1:W-:Y:S05]  /*29f0*/  SYNCS.ARRIVE.TRANS64.RED.A1T0 RZ, [R4+URZ], RZ ;  /* 0x000000ff04ff79a7 */ /* 0x0003ea00081004ff */
[----:B------:R-:W-:Y:S01]  /*2a00*/  IMAD.U32 R0, RZ, RZ, UR4 ;  /* 0x00000004ff007e24 */ /* 0x000fe2000f8e00ff */
[----:B------:R-:W2:Y:S04]  /*2a10*/  SYNCS.PHASECHK.TRANS64.TRYWAIT P0, [UR5+0x100], R7 ;  /* 0x00010007ff0075a7 */ /* 0x000ea80008001105 */
[----:B------:R-:W-:Y:S01]  /*2a20*/  PRMT R13, R3, 0x654, R0 ;  /* 0x00000654030d7816 */ /* 0x000fe20000000000 */
[----:B-12---:R-:W-:Y:S06]  /*2a30*/  @!P0 BRA `(.L_x_47) ;  /* 0x0000009c00388947 */ /* 0x006fec0003800000 */
.L_x_205:
[----:B------:R-:W-:Y:S01]  /*2a40*/  ULEA UR4, UR6, UR37, 0x4 ;  /* 0x0000002506047291 */ /* 0x000fe2000f8e20ff */
[----:B------:R-:W-:Y:S01]  /*2a50*/  SEL R2, R13, R2, !P2 ;  /* 0x000000020d027207 */ /* 0x000fe20005000000 */
[----:B------:R-:W-:Y:S01]  /*2a60*/  UIADD3 UR5, UPT, UPT, UR5, 0xf0, URZ ;  /* 0x000000f005057890 */ /* 0x000fe2000fffe0ff */
[----:B-1----:R-:W-:Y:S01]  /*2a70*/  LEA R0, R11, UR37, 0x3 ;  /* 0x000000250b007c11 */ /* 0x002fe2000f8e18ff */
[----:B------:R-:W-:Y:S01]  /*2a80*/  UIADD3 UR4, UPT, UPT, UR4, 0x160, URZ ;  /* 0x0000016004047890 */ /* 0x000fe2000fffe0ff */
[----:B------:R1:W-:Y:S01]  /*2a90*/  @!P2 SYNCS.ARRIVE.TRANS64.RED RZ, [R2+URZ], R5 ;  /* 0x0000000502ffa9a7 */ /* 0x0003e200080004ff */
[----:B------:R-:W-:Y:S01]  /*2aa0*/  UIADD3 UR6, UPT, UPT, UR6, 0x1, URZ ;  /* 0x0000000106067890 */ /* 0x000fe2000fffe0ff */
[----:B------:R-:W-:-:S03]  /*2ab0*/  VIADD R8, R8, 0x1 ;  /* 0x0000000108087836 */ /* 0x000fc60000000000 */
[----:B------:R-:W-:Y:S02]  /*2ac0*/  UISETP.NE.AND UP0, UPT, UR6, 0x2, UPT ;  /* 0x000000020600788c */ /* 0x000fe4000bf05270 */
[----:B------:R-:W-:Y:S01]  /*2ad0*/  ISETP.NE.AND P0, PT, R8, 0x2, PT ;  /* 0x000000020800780c */ /* 0x000fe20003f05270 */
[----:B------:R-:W-:Y:S06]  /*2ae0*/  UGETNEXTWORKID.BROADCAST [UR4], [UR5] ;  /* 0x00000000040073ca */ /* 0x000fec0008000100 */
[----:B------:R-:W-:Y:S02]  /*2af0*/  USEL UR4, URZ, 0x1, UP0 ;  /* 0x00000001ff047887 */ /* 0x000fe40008000000 */
[----:B------:R-:W-:-:S04]  /*2b00*/  USEL UR6, UR6, URZ, UP0 ;  /* 0x000000ff06067287 */ /* 0x000fc80008000000 */
[----:B------:R-:W-:Y:S02]  /*2b10*/  LOP3.LUT R12, R12, UR4, RZ, 0x3c, !PT ;  /* 0x000000040c0c7c12 */ /* 0x000fe4000f8e3cff */
[----:B-1----:R-:W-:-:S04]  /*2b20*/  SHF.L.U32 R5, R10, 0x1f, RZ ;  /* 0x0000001f0a057819 */ /* 0x002fc800000006ff */
[----:B------:R-:W1:Y:S02]  /*2b30*/  SYNCS.PHASECHK.TRANS64.TRYWAIT P1, [R0+URZ+0xf0], R5 ;  /* 0x0000f005000075a7 */ /* 0x000e6400080211ff */
[----:B-1----:R-:W-:Y:S05]  /*2b40*/  @!P1 BRA `(.L_x_48) ;  /* 0x0000009c000c9947 */ /* 0x002fea0003800000 */
.L_x_206:
[C---:B------:R-:W-:Y:S01]  /*2b50*/  LEA R4, R11.reuse, UR37, 0x4 ;  /* 0x000000250b047c11 */ /* 0x040fe2000f8e20ff */
[----:B-1----:R-:W-:Y:S01]  /*2b60*/  VIADD R0, R0, 0x100 ;  /* 0x0000010000007836 */ /* 0x002fe20000000000 */
[----:B------:R-:W-:Y:S01]  /*2b70*/  SEL R8, R8, RZ, P0 ;  /* 0x000000ff08087207 */ /* 0x000fe20000000000 */
[----:B------:R-:W-:-:S03]  /*2b80*/  VIADD R11, R11, 0x1 ;  /* 0x000000010b0b7836 */ /* 0x000fc60000000000 */
[----:B------:R-:W1:Y:S01]  /*2b90*/  LDS.128 R4, [R4+0x160] ;  /* 0x0001600004047984 */ /* 0x000e620000000c00 */
[----:B------:R-:W-:Y:S02]  /*2ba0*/  PRMT R0, RZ, 0x654, R0 ;  /* 0x00000654ff007816 */ /* 0x000fe40000000000 */
[C---:B------:R-:W-:Y:S01]  /*2bb0*/  ISETP.NE.AND P1, PT, R11.reuse, 0x2, PT ;  /* 0x000000020b00780c */ /* 0x040fe20003f25270 */
[----:B------:R-:W-:Y:S01]  /*2bc0*/  @!PT LDS RZ, [RZ] ;  /* 0x00000000fffff984 */ /* 0x000fe20000000800 */
[----:B------:R-:W-:Y:S01]  /*2bd0*/  @!PT LDS RZ, [RZ] ;  /* 0x00000000fffff984 */ /* 0x000fe20000000800 */
[----:B------:R-:W-:Y:S01]  /*2be0*/  @!PT LDS RZ, [RZ] ;  /* 0x00000000fffff984 */ /* 0x000fe20000000800 */
[----:B------:R-:W-:Y:S01]  /*2bf0*/  @!PT LDS RZ, [RZ] ;  /* 0x00000000fffff984 */ /* 0x000fe20000000800 */
[----:B------:R2:W-:Y:S06]  /*2c00*/  MEMBAR.ALL.CTA ;  /* 0x0000000000007992 */ /* 0x0005ec0000008000 */
[----:B--2---:R-:W2:Y:S01]  /*2c10*/  FENCE.VIEW.ASYNC.S ;  /* 0x00000000000073c6 */ /* 0x004ea20000000000 */
[----:B------:R-:W-:Y:S01]  /*2c20*/  SEL R11, R11, RZ, P1 ;  /* 0x000000ff0b0b7207 */ /* 0x000fe20000800000 */
[----:B--2---:R2:W-:Y:S01]  /*2c30*/  SYNCS.ARRIVE.TRANS64.RED.A1T0 RZ, [R0+URZ], RZ ;  /* 0x000000ff00ff79a7 */ /* 0x0045e200081004ff */
[----:B-1----:R-:W-:-:S02]  /*2c40*/  LOP3.LUT P3, RZ, R6, 0x1, RZ, 0xc0, !PT ;  /* 0x0000000106ff7812 */ /* 0x002fc4000786c0ff */
[----:B------:R-:W-:-:S04]  /*2c50*/  SEL R5, RZ, 0x1, P1 ;  /* 0x00000001ff057807 */ /* 0x000fc80000800000 */
[----:B------:R-:W-:Y:S02]  /*2c60*/  LOP3.LUT R10, R10, R5, RZ, 0x3c, !PT ;  /* 0x000000050a0a7212 */ /* 0x000fe400078e3cff */
[----:B--2---:R-:W-:-:S04]  /*2c70*/  SEL R0, RZ, 0x1, P0 ;  /* 0x00000001ff007807 */ /* 0x004fc80000000000 */
[----:B------:R-:W-:Y:S01]  /*2c80*/  LOP3.LUT R9, R9, R0, RZ, 0x3c, !PT ;  /* 0x0000000009097212 */ /* 0x000fe200078e3cff */
[----:B------:R-:W-:Y:S06]  /*2c90*/  @P3 BRA `(.L_x_49) ;  /* 0xfffffffc002c3947 */ /* 0x000fec000383ffff */
[----:B------:R-:W-:Y:S01]  /*2ca0*/  ULEA UR5, UR6, UR37, 0x3 ;  /* 0x0000002506057291 */ /* 0x000fe2000f8e18ff */
[----:B------:R-:W-:-:S08]  /*2cb0*/  SHF.L.U32 R3, R12, 0x1f, RZ ;  /* 0x0000001f0c037819 */ /* 0x000fd000000006ff */
[----:B------:R-:W1:Y:S02]  /*2cc0*/  SYNCS.PHASECHK.TRANS64 P0, [UR5+0x100], R3 ;  /* 0x00010003ff0075a7 */ /* 0x000e640008001005 */
[----:B-1----:R-:W-:Y:S05]  /*2cd0*/  @P0 BRA `(.L_x_50) ;  /* 0x0000000000080947 */ /* 0x002fea0003800000 */
[----:B------:R-:W1:Y:S02]  /*2ce0*/  SYNCS.PHASECHK.TRANS64.TRYWAIT P0, [UR5+0x100], R3 ;  /* 0x00010003ff0075a7 */ /* 0x000e640008001105 */
[----:B-1----:R-:W-:Y:S05]  /*2cf0*/  @!P0 BRA `(.L_x_51) ;  /* 0x0000009800b48947 */ /* 0x002fea0003800000 */
.L_x_50:
[----:B------:R-:W-:-:S04]  /*2d00*/  UIADD3 UR4, UPT, UPT, UR6, 0x1, URZ ;  /* 0x0000000106047890 */ /* 0x000fc8000fffe0ff */
[----:B------:R-:W-:-:S04]  /*2d10*/  UISETP.NE.AND UP0, UPT, UR4, 0x2, UPT ;  /* 0x000000020400788c */ /* 0x000fc8000bf05270 */
[----:B------:R-:W-:Y:S02]  /*2d20*/  USEL UR7, URZ, 0x1, UP0 ;  /* 0x00000001ff077887 */ /* 0x000fe40008000000 */
[----:B------:R-:W-:-:S04]  /*2d30*/  USEL UR4, UR4, URZ, UP0 ;  /* 0x000000ff04047287 */ /* 0x000fc80008000000 */
[----:B------:R-:W-:Y:S01]  /*2d40*/  ULEA UR4, UR4, UR37, 0x3 ;  /* 0x0000002504047291 */ /* 0x000fe2000f8e18ff */
[----:B-1----:R-:W-:-:S04]  /*2d50*/  LOP3.LUT R3, R12, UR7, RZ, 0x3c, !PT ;  /* 0x000000070c037c12 */ /* 0x002fc8000f8e3cff */
[----:B------:R-:W-:-:S04]  /*2d60*/  SHF.L.U32 R0, R3, 0x1f, RZ ;  /* 0x0000001f03007819 */ /* 0x000fc800000006ff */
[----:B------:R-:W1:Y:S02]  /*2d70*/  SYNCS.PHASECHK.TRANS64 P0, [UR4+0x100], R0 ;  /* 0x00010000ff0075a7 */ /* 0x000e640008001004 */
[----:B-1----:R-:W-:Y:S05]  /*2d80*/  @P0 EXIT ;  /* 0x000000000000094d */ /* 0x002fea0003800000 */
[----:B------:R-:W-:Y:S02]  /*2d90*/  SHF.L.U32 R3, R3, 0x1f, RZ ;  /* 0x0000001f03037819 */ /* 0x000fe400000006ff */
[----:B------:R-:W-:-:S07]  /*2da0*/  MOV R0, UR4 ;  /* 0x0000000400007c02 */ /* 0x000fce0008000f00 */
.L_x_52:
[----:B-1----:R1:W2:Y:S02]  /*2db0*/  SYNCS.PHASECHK.TRANS64.TRYWAIT P0, [R0+URZ+0x100], R3 ;  /* 0x00010003000075a7 */ /* 0x0022a400080011ff */
[----:B--2---:R-:W-:Y:S05]  /*2dc0*/  @!P0 NANOSLEEP.SYNCS 0x989680 ;  /* 0x009896800000895d */ /* 0x004fea0003900000 */
[----:B------:R-:W2:Y:S02]  /*2dd0*/  @!P0 SYNCS.PHASECHK.TRANS64 P0, [R0+URZ+0x100], R3 ;  /* 0x00010003000085a7 */ /* 0x000ea400080010ff */
[----:B--2---:R-:W-:Y:S05]  /*2de0*/  @P0 EXIT ;  /* 0x000000000000094d */ /* 0x004fea0003800000 */
[----:B------:R-:W-:Y:S05]  /*2df0*/  BRA `(.L_x_52) ;  /* 0xfffffffc00ec7947 */ /* 0x000fea000383ffff */
.L_x_45:
[----:B------:R-:W-:Y:S05]  /*2e00*/  BRA.U UP4, `(.L_x_53) ;  /* 0x0000001104c07547 */ /* 0x000fea000b800000 */
[----:B------:R-:W-:Y:S01]  /*2e10*/  UMOV UR6, 0x40 ;  /* 0x0000004000067882 */ /* 0x000fe20000000000 */
[----:B------:R-:W-:Y:S01]  /*2e20*/  NOP ;  /* 0x0000000000007918 */ /* 0x000fe20000000000 */
[----:B------:R-:W-:Y:S01]  /*2e30*/  ULEA UR6, UR37, UR6, 0x18 ;  /* 0x0000000625067291 */ /* 0x000fe2000f8ec0ff */
[----:B------:R-:W-:Y:S02]  /*2e40*/  UMOV UR7, 0x400 ;  /* 0x0000040000077882 */ /* 0x000fe40000000000 */
[----:B------:R-:W-:-:S06]  /*2e50*/  ULEA UR37, UR37, UR7, 0x18 ;  /* 0x0000000725257291 */ /* 0x000fcc000f8ec0ff */
[----:B------:R-:W1:Y:S02]  /*2e60*/  LDS.U8 R2, [UR6+0x1c] ;  /* 0x00001c06ff027984 */ /* 0x000e640008000000 */
[----:B-1----:R-:W-:-:S13]  /*2e70*/  ISETP.NE.AND P0, PT, R2, RZ, PT ;  /* 0x000000ff0200720c */ /* 0x002fda0003f05270 */
[----:B------:R-:W-:Y:S05]  /*2e80*/  @P0 BRA `(.L_x_54) ;  /* 0x0000000400080947 */ /* 0x000fea0003800000 */
[----:B------:R-:W-:Y:S02]  /*2e90*/  UISETP.NE.U32.AND UP0, UPT, UR4, 0x1, UPT ;  /* 0x000000010400788c */ /* 0x000fe4000bf05070 */
[----:B------:R-:W-:-:S07]  /*2ea0*/  UIADD3 UR8, UPT, UPT, UR6, 0x8, URZ ;  /* 0x0000000806087890 */ /* 0x000fce000fffe0ff */
[----:B------:R-:W-:Y:S05]  /*2eb0*/  BRA.U !UP0, `(.L_x_55) ;  /* 0x00000001089c7547 */ /* 0x000fea000b800000 */
[----:B------:R-:W-:Y:S01]  /*2ec0*/  ELECT P0, URZ, PT ;  /* 0x0000000000ff782f */ /* 0x000fe20003800000 */
[----:B------:R-:W-:-:S12]  /*2ed0*/  BSSY B0, `(.L_x_55) ;  /* 0x0000025000007945 */ /* 0x000fd80003800000 */
[----:B------:R-:W-:Y:S05]  /*2ee0*/  @!P0 BRA `(.L_x_56) ;  /* 0x00000000008c8947 */ /* 0x000fea0003800000 */
[----:B------:R-:W-:-:S05]  /*2ef0*/  UMOV UR7, 0x10 ;  /* 0x0000001000077882 */ /* 0x000fca0000000000 */
[----:B------:R-:W-:Y:S04]  /*2f00*/  DEPBAR.LE SB1, 0x36 ;  /* 0x00009d800000791a */ /* 0x000fe80000000000 */
[----:B------:R-:W1:Y:S02]  /*2f10*/  UTCATOMSWS.2CTA.FIND_AND_SET.ALIGN UP1, UR7, UR7 ;  /* 0x00000007000775e3 */ /* 0x000e640008220800 */
[----:B-1----:R-:W-:Y:S01]  /*2f20*/  MOV R9, UR7 ;  /* 0x0000000700097c02 */ /* 0x002fe20008000f00 */
[----:B------:R-:W-:Y:S06]  /*2f30*/  BRA.U UP1, `(.L_x_57) ;  /* 0x0000000101187547 */ /* 0x000fec000b800000 */
.L_x_58:
[----:B------:R-:W-:Y:S05]  /*2f40*/  NANOSLEEP 0x64 ;  /* 0x000000640000795d */ /* 0x000fea0003800000 */
[----:B------:R-:W-:-:S05]  /*2f50*/  UMOV UR7, 0x10 ;  /* 0x0000001000077882 */ /* 0x000fca0000000000 */
[----:B------:R-:W-:Y:S04]  /*2f60*/  DEPBAR.LE SB1, 0x36 ;  /* 0x00009d800000791a */ /* 0x000fe80000000000 */
[----:B------:R-:W1:Y:S02]  /*2f70*/  UTCATOMSWS.2CTA.FIND_AND_SET.ALIGN UP1, UR7, UR7 ;  /* 0x00000007000775e3 */ /* 0x000e640008220800 */
[----:B-1----:R-:W-:Y:S01]  /*2f80*/  MOV R9, UR7 ;  /* 0x0000000700097c02 */ /* 0x002fe20008000f00 */
[----:B------:R-:W-:Y:S05]  /*2f90*/  BRA.U !UP1, `(.L_x_58) ;  /* 0xfffffffd09e87547 */ /* 0x000fea000b83ffff */
.L_x_57:
[----:B------:R-:W1:Y:S01]  /*2fa0*/  LDS R5, [UR6+0x10] ;  /* 0x00001006ff057984 */ /* 0x000e620008000800 */
[----:B------:R-:W-:Y:S01]  /*2fb0*/  IMAD.U32 R3, RZ, RZ, UR37 ;  /* 0x00000025ff037e24 */ /* 0x000fe2000f8e00ff */
[----:B------:R-:W-:-:S03]  /*2fc0*/  MOV R2, UR5 ;  /* 0x0000000500027c02 */ /* 0x000fc60008000f00 */
[----:B------:R-:W-:Y:S01]  /*2fd0*/  VIADD R3, R3, 0x180 ;  /* 0x0000018003037836 */ /* 0x000fe20000000000 */
[----:B-1----:R-:W-:-:S04]  /*2fe0*/  SHF.L.U32 R5, R5, 0x1f, RZ ;  /* 0x0000001f05057819 */ /* 0x002fc800000006ff */
[----:B------:R-:W1:Y:S02]  /*2ff0*/  SYNCS.PHASECHK.TRANS64.TRYWAIT P0, [UR6+0x8], R5 ;  /* 0x00000805ff0075a7 */ /* 0x000e640008001106 */
[----:B-1----:R-:W-:Y:S05]  /*3000*/  @P0 BRA `(.L_x_59) ;  /* 0x0000000000080947 */ /* 0x002fea0003800000 */
[----:B------:R-:W1:Y:S02]  /*3010*/  SYNCS.PHASECHK.TRANS64.TRYWAIT P0, [UR6+0x8], R5 ;  /* 0x00000805ff0075a7 */ /* 0x000e640008001106 */
[----:B-1----:R-:W-:Y:S05]  /*3020*/  @!P0 BRA `(.L_x_60) ;  /* 0x0000009800008947 */ /* 0x002fea0003800000 */
.L_x_59:
[----:B-1----:R-:W-:Y:S01]  /*3030*/  HFMA2 R4, -RZ, RZ, 0, 5.9604644775390625e-08 ;  /* 0x00000001ff047431 */ /* 0x002fe200000001ff */
[----:B------:R-:W-:Y:S01]  /*3040*/  UPRMT UR7, UR5, 0x654, UR8 ;  /* 0x0000065405077896 */ /* 0x000fe20008000008 */
[----:B------:R-:W-:Y:S01]  /*3050*/  IMAD.MOV.U32 R6, RZ, RZ, 0xffff ;  /* 0x0000ffffff067424 */ /* 0x000fe200078e00ff */
[----:B------:R-:W-:Y:S01]  /*3060*/  PRMT R2, R2, 0x654, R3 ;  /* 0x0000065402027816 */ /* 0x000fe20000000003 */
[----:B------:R-:W-:Y:S02]  /*3070*/  IMAD.MOV.U32 R5, RZ, RZ, 0x4 ;  /* 0x00000004ff057424 */ /* 0x000fe400078e00ff */
[----:B------:R-:W-:Y:S01]  /*3080*/  IMAD.SHL.U32 R8, R9, 0x20, RZ ;  /* 0x0000002009087824 */ /* 0x000fe200078e00ff */
[----:B------:R-:W-:Y:S02]  /*3090*/  MOV R3, UR7 ;  /* 0x0000000700037c02 */ /* 0x000fe40008000f00 */
[-C--:B------:R-:W-:Y:S01]  /*30a0*/  SHF.L.U32 R7, R6, R9.reuse, RZ ;  /* 0x0000000906077219 */ /* 0x080fe200000006ff */
[----:B------:R1:W-:Y:S01]  /*30b0*/  SYNCS.ARRIVE.TRANS64.RED RZ, [UR7], R5 ;  /* 0x00000005ffff79a7 */ /* 0x0003e20008000407 */
[----:B------:R-:W-:Y:S01]  /*30c0*/  SHF.L.U32 R6, R4, R9, RZ ;  /* 0x0000000904067219 */ /* 0x000fe200000006ff */
[----:B------:R1:W-:Y:S04]  /*30d0*/  STS [UR37+0x180], R8 ;  /* 0x00018008ff007988 */ /* 0x0003e80008000825 */
[----:B------:R1:W-:Y:S04]  /*30e0*/  STAS [R2.64], R9 ;  /* 0x0000000902007dbd */ /* 0x0003e8000c0008ff */
[----:B------:R1:W-:Y:S04]  /*30f0*/  ATOMS.OR RZ, [UR6+0x14], R7 ;  /* 0x00001407ffff798c */ /* 0x0003e8000b000006 */
[----:B------:R1:W-:Y:S04]  /*3100*/  ATOMS.OR RZ, [UR6+0x18], R6 ;  /* 0x00001806ffff798c */ /* 0x0003e8000b000006 */
[----:B------:R1:W-:Y:S02]  /*3110*/  ATOMS.XOR RZ, [UR6+0x10], R4 ;  /* 0x00001004ffff798c */ /* 0x0003e4000b800006 */
.L_x_56:
[----:B------:R-:W-:Y:S05]  /*3120*/  BSYNC B0 ;  /* 0x0000000000007941 */ /* 0x000fea0003800000 */
.L_x_55:
[----:B------:R-:W-:Y:S05]  /*3130*/  BRA.U UP0, `(.L_x_61) ;  /* 0x00000001006c7547 */ /* 0x000fea000b800000 */
[----:B------:R-:W-:-:S03]  /*3140*/  UMOV UR7, 0xffffffff ;  /* 0xffffffff00077882 */ /* 0x000fc60000000000 */
[----:B------:R-:W-:Y:S05]  /*3150*/  BRA.DIV UR7, `(.L_x_62) ;  /* 0x0000009607cc7947 */ /* 0x000fea000b800000 */
[----:B------:R-:W-:-:S13]  /*3160*/  ELECT P6, URZ, PT ;  /* 0x0000000000ff782f */ /* 0x000fda00038c0000 */
.L_x_210:
[----:B------:R-:W-:Y:S05]  /*3170*/  @!P6 BRA `(.L_x_61) ;  /* 0x00000000005ce947 */ /* 0x000fea0003800000 */
[----:B-1----:R-:W1:Y:S02]  /*3180*/  LDS R3, [UR6+0x10] ;  /* 0x00001006ff037984 */ /* 0x002e640008000800 */
[----:B-1----:R-:W-:-:S04]  /*3190*/  SHF.L.U32 R3, R3, 0x1f, RZ ;  /* 0x0000001f03037819 */ /* 0x002fc800000006ff */
[----:B------:R-:W1:Y:S02]  /*31a0*/  SYNCS.PHASECHK.TRANS64.TRYWAIT P0, [UR6+0x8], R3 ;  /* 0x00000803ff0075a7 */ /* 0x000e640008001106 */
[----:B-1----:R-:W-:Y:S05]  /*31b0*/  @P0 BRA `(.L_x_63) ;  /* 0x0000000000080947 */ /* 0x002fea0003800000 */
[----:B------:R-:W1:Y:S02]  /*31c0*/  SYNCS.PHASECHK.TRANS64.TRYWAIT P0, [UR6+0x8], R3 ;  /* 0x00000803ff0075a7 */ /* 0x000e640008001106 */
[----:B-1----:R-:W-:Y:S05]  /*31d0*/  @!P0 BRA `(.L_x_64) ;  /* 0x0000009400cc8947 */ /* 0x002fea0003800000 */
.L_x_63:
[----:B------:R-:W2:Y:S01]  /*31e0*/  LDS R5, [UR37+0x180] ;  /* 0x00018025ff057984 */ /* 0x000ea20008000800 */
[----:B-1----:R-:W-:Y:S02]  /*31f0*/  HFMA2 R2, -RZ, RZ, 0, 5.9604644775390625e-08 ;  /* 0x00000001ff027431 */ /* 0x002fe400000001ff */
[----:B------:R-:W-:Y:S01]  /*3200*/  IMAD.MOV.U32 R3, RZ, RZ, 0xffff ;  /* 0x0000ffffff037424 */ /* 0x000fe200078e00ff */
[----:B------:R-:W-:Y:S01]  /*3210*/  UPRMT UR7, UR5, 0x654, UR8 ;  /* 0x0000065405077896 */ /* 0x000fe20008000008 */
[----:B--2---:R-:W-:-:S03]  /*3220*/  IMAD.SHL.U32 R4, R5, 0x20, RZ ;  /* 0x0000002005047824 */ /* 0x004fc600078e00ff */
[-C--:B------:R-:W-:Y:S02]  /*3230*/  SHF.L.U32 R3, R3, R5.reuse, RZ ;  /* 0x0000000503037219 */ /* 0x080fe400000006ff */
[----:B------:R-:W-:Y:S01]  /*3240*/  SHF.L.U32 R5, R2, R5, RZ ;  /* 0x0000000502057219 */ /* 0x000fe200000006ff */
[----:B------:R2:W-:Y:S04]  /*3250*/  STS [UR37+0x180], R4 ;  /* 0x00018004ff007988 */ /* 0x0005e80008000825 */
[----:B------:R2:W-:Y:S04]  /*3260*/  ATOMS.OR RZ, [UR6+0x14], R3 ;  /* 0x00001403ffff798c */ /* 0x0005e8000b000006 */
[----:B------:R2:W-:Y:S01]  /*3270*/  ATOMS.OR RZ, [UR6+0x18], R5 ;  /* 0x00001805ffff798c */ /* 0x0005e2000b000006 */
[----:B------:R-:W-:Y:S03]  /*3280*/  SYNCS.ARRIVE.TRANS64.RED.A1T0 RZ, [UR7], RZ ;  /* 0x000000ffffff79a7 */ /* 0x000fe60008100407 */
[----:B------:R2:W-:Y:S01]  /*3290*/  ATOMS.XOR RZ, [UR6+0x10], R2 ;  /* 0x00001002ffff798c */ /* 0x0005e2000b800006 */
[----:B------:R-:W-:Y:S05]  /*32a0*/  BRA `(.L_x_61) ;  /* 0x0000000000107947 */ /* 0x000fea0003800000 */
.L_x_54:
[----:B------:R-:W-:-:S05]  /*32b0*/  MOV R2, 0xffffffff ;  /* 0xffffffff00027802 */ /* 0x000fca0000000f00 */
[----:B------:R1:W-:Y:S02]  /*32c0*/  STS [UR37+0x180], R2 ;  /* 0x00018002ff007988 */ /* 0x0003e40008000825 */
[----:B-1----:R-:W-:Y:S02]  /*32d0*/  MOV R2, 0x32f0 ;  /* 0x000032f000027802 */ /* 0x002fe40000000f00 */
[----:B-----5:R-:W-:Y:S05]  /*32e0*/  CALL.REL.NOINC `($__internal_1_$__cuda_sm10x_tcgen05_guardrail_trap_phase_invalid_during_alloc) ;  /* 0x000000a000207944 */ /* 0x020fea0003c00000 */
.L_x_61:
[----:B------:R-:W-:Y:S05]  /*32f0*/  WARPSYNC.ALL ;  /* 0x0000000000007948 */ /* 0x000fea0003800000 */
[----:B------:R-:W3:Y:S01]  /*3300*/  S2UR UR6, SR_CgaCtaId ;  /* 0x00000000000679c3 */ /* 0x000ee20000008800 */
[----:B------:R-:W-:Y:S01]  /*3310*/  UMOV UR7, 0x400 ;  /* 0x0000040000077882 */ /* 0x000fe20000000000 */
[----:B------:R-:W-:-:S06]  /*3320*/  NOP ;  /* 0x0000000000007918 */ /* 0x000fcc0000000000 */
[----:B------:R-:W-:Y:S06]  /*3330*/  BAR.ARV 0x6, 0xa0 ;  /* 0x0182800000007b1d */ /* 0x000fec0000002000 */
[----:B------:R-:W-:Y:S01]  /*3340*/  LOP3.LUT R10, R10, 0xffff, RZ, 0xc0, !PT ;  /* 0x0000ffff0a0a7812 */ /* 0x000fe200078ec0ff */
[----:B------:R-:W-:Y:S01]  /*3350*/  UISETP.LT.AND UP0, UPT, UR21, 0x1, UPT ;  /* 0x000000011500788c */ /* 0x000fe2000bf01270 */
[----:B------:R-:W-:Y:S01]  /*3360*/  LOP3.LUT R0, R0, 0xffff, RZ, 0xc0, !PT ;  /* 0x0000ffff00007812 */ /* 0x000fe200078ec0ff */
[----:B-1----:R-:W-:Y:S01]  /*3370*/  IMAD.MOV.U32 R9, RZ, RZ, 0x1 ;  /* 0x00000001ff097424 */ /* 0x002fe200078e00ff */
[----:B------:R-:W-:Y:S01]  /*3380*/  R2UR UR12, R10 ;  /* 0x000000000a0c72ca */ /* 0x000fe200000e0000 */
[----:B------:R-:W-:Y:S01]  /*3390*/  USEL UR13, UR21, 0x1, !UP0 ;  /* 0x00000001150d7887 */ /* 0x000fe2000c000000 */
[----:B------:R-:W-:Y:S01]  /*33a0*/  R2UR UR11, R0 ;  /* 0x00000000000b72ca */ /* 0x000fe200000e0000 */
[----:B------:R-:W-:Y:S01]  /*33b0*/  IMAD.MOV.U32 R8, RZ, RZ, RZ ;  /* 0x000000ffff087224 */ /* 0x000fe200078e00ff */
[----:B------:R-:W-:-:S02]  /*33c0*/  UISETP.NE.AND UP3, UPT, UR4, URZ, UPT ;  /* 0x000000ff0400728c */ /* 0x000fc4000bf65270 */
[----:B---3--:R-:W-:Y:S02]  /*33d0*/  ULEA UR6, UR6, UR7, 0x18 ;  /* 0x0000000706067291 */ /* 0x008fe4000f8ec0ff */
[----:B------:R-:W-:Y:S02]  /*33e0*/  UIADD3 UR13, UPT, UPT, -UR13, URZ, URZ ;  /* 0x000000ff0d0d7290 */ /* 0x000fe4000fffe1ff */
[----:B------:R-:W-:Y:S02]  /*33f0*/  UIADD3 UR14, UPT, UPT, UR6, 0x8400, URZ ;  /* 0x00008400060e7890 */ /* 0x000fe4000fffe0ff */
[----:B------:R-:W-:Y:S02]  /*3400*/  UIADD3 UR15, UPT, UPT, UR6, 0x1c400, URZ ;  /* 0x0001c400060f7890 */ /* 0x000fe4000fffe0ff */
[----:B------:R-:W-:Y:S01]  /*3410*/  UIADD3 UR16, UPT, UPT, UR6, 0x30400, URZ ;  /* 0x0003040006107890 */ /* 0x000fe2000fffe0ff */
[----:B--2---:R-:W1:Y:S01]  /*3420*/  LDS R2, [UR6+0x180] ;  /* 0x00018006ff027984 */ /* 0x004e620008000800 */
[----:B------:R-:W-:-:S02]  /*3430*/  USHF.R.U32.HI UR14, URZ, 0x4, UR14 ;  /* 0x00000004ff0e7899 */ /* 0x000fc4000801160e */
[----:B------:R-:W-:Y:S02]  /*3440*/  USHF.R.U32.HI UR15, URZ, 0x4, UR15 ;  /* 0x00000004ff0f7899 */ /* 0x000fe4000801160f */
[----:B------:R-:W-:Y:S02]  /*3450*/  USHF.R.U32.HI UR16, URZ, 0x4, UR16 ;  /* 0x00000004ff107899 */ /* 0x000fe40008011610 */
[----:B------:R-:W-:Y:S02]  /*3460*/  ULOP3.LUT UR14, UR14, 0x3fff, URZ, 0xc0, !UPT ;  /* 0x00003fff0e0e7892 */ /* 0x000fe4000f8ec0ff */
[----:B------:R-:W-:Y:S02]  /*3470*/  ULOP3.LUT UR15, UR15, 0x3fff, URZ, 0xc0, !UPT ;  /* 0x00003fff0f0f7892 */ /* 0x000fe4000f8ec0ff */
[----:B------:R-:W-:Y:S02]  /*3480*/  ULOP3.LUT UR16, UR16, 0x3fff, URZ, 0xc0, !UPT ;  /* 0x00003fff10107892 */ /* 0x000fe4000f8ec0ff */
[----:B------:R-:W-:-:S02]  /*3490*/  ULOP3.LUT UR14, UR14, 0x10000, URZ, 0xfc, !UPT ;  /* 0x000100000e0e7892 */ /* 0x000fc4000f8efcff */
[----:B------:R-:W-:Y:S02]  /*34a0*/  ULOP3.LUT UR15, UR15, 0x10000, URZ, 0xfc, !UPT ;  /* 0x000100000f0f7892 */ /* 0x000fe4000f8efcff */
[----:B------:R-:W-:Y:S01]  /*34b0*/  ULOP3.LUT UR16, UR16, 0x10000, URZ, 0xfc, !UPT ;  /* 0x0001000010107892 */ /* 0x000fe2000f8efcff */
[----:B------:R-:W-:Y:S01]  /*34c0*/  UMOV UR26, URZ ;  /* 0x000000ff001a7c82 */ /* 0x000fe20008000000 */
[----:B------:R-:W-:Y:S01]  /*34d0*/  UMOV UR25, URZ ;  /* 0x000000ff00197c82 */ /* 0x000fe20008000000 */
[----:B-1----:R-:W-:Y:S01]  /*34e0*/  R2UR UR29, R2 ;  /* 0x00000000021d72ca */ /* 0x002fe200000e0000 */
[----:B------:R-:W-:-:S05]  /*34f0*/  IMAD.MOV.U32 R2, RZ, RZ, 0x1020 ;  /* 0x00001020ff027424 */ /* 0x000fca00078e00ff */
[----:B------:R-:W-:Y:S02]  /*3500*/  R2UR UR27, R2 ;  /* 0x00000000021b72ca */ /* 0x000fe400000e0000 */
[----:B------:R-:W-:-:S05]  /*3510*/  CS2R R2, SRZ ;  /* 0x0000000000027805 */ /* 0x000fca000001ff00 */
[----:B------:R-:W-:Y:S02]  /*3520*/  ULOP3.LUT UR7, UR29, 0x1, URZ, 0xc0, !UPT ;  /* 0x000000011d077892 */ /* 0x000fe4000f8ec0ff */
[----:B------:R-:W-:Y:S02]  /*3530*/  UIADD3 UR28, UPT, UPT, UR29, 0x100, URZ ;  /* 0x000001001d1c7890 */ /* 0x000fe4000fffe0ff */
[----:B------:R-:W-:-:S04]  /*3540*/  ULOP3.LUT UR7, UR7, 0x494, URZ, 0xfc, !UPT ;  /* 0x0000049407077892 */ /* 0x000fc8000f8efcff */
[----:B------:R-:W-:-:S12]  /*3550*/  UPRMT UR27, UR7, 0x5410, UR27 ;  /* 0x00005410071b7896 */ /* 0x000fd8000800001b */
.L_x_73:
[C---:B------:R-:W-:Y:S02]  /*3560*/  LEA R0, R8.reuse, UR6, 0x3 ;  /* 0x0000000608007c11 */ /* 0x040fe4000f8e18ff */
[----:B------:R-:W-:Y:S02]  /*3570*/  SHF.L.U32 R5, R3, 0x1f, RZ ;  /* 0x0000001f03057819 */ /* 0x000fe400000006ff */
[----:B------:R-:W-:Y:S02]  /*3580*/  LEA R4, R8, UR6, 0x4 ;  /* 0x0000000608047c11 */ /* 0x000fe4000f8e20ff */
[----:B------:R-:W1:Y:S02]  /*3590*/  SYNCS.PHASECHK.TRANS64.TRYWAIT P0, [R0+URZ+0xf0], R5 ;  /* 0x0000f005000075a7 */ /* 0x000e6400080011ff */
[----:B-1234-:R-:W-:Y:S05]  /*35a0*/  @!P0 BRA `(.L_x_65) ;  /* 0x0000009000f08947 */ /* 0x01efea0003800000 */
.L_x_211:
[----:B-1----:R-:W1:Y:S01]  /*35b0*/  LDS.128 R4, [R4+0x160] ;  /* 0x0001600004047984 */ /* 0x002e620000000c00 */
[----:B------:R-:W-:Y:S02]  /*35c0*/  VIADD R0, R0, 0x100 ;  /* 0x0000010000007836 */ /* 0x000fe40000000000 */
        /* <DEDUP_REMOVED lines=9> */
[----:B-1----:R-:W-:Y:S01]  /*3660*/  LOP3.LUT P1, RZ, R6, 0x1, RZ, 0xc0, !PT ;  /* 0x0000000106ff7812 */ /* 0x002fe2000782c0ff */
[----:B--2---:R-:W-:-:S12]  /*3670*/  BRA.U UP3, `(.L_x_66) ;  /* 0x0000000503447547 */ /* 0x004fd8000b800000 */
[----:B------:R-:W1:Y:S01]  /*3680*/  LDCU UR7, c[0x0][0x38c] ;  /* 0x00007180ff0777ac */ /* 0x000e620008000800 */
[----:B------:R-:W-:Y:S02]  /*3690*/  PLOP3.LUT P2, PT, PT, PT, PT, 0x80, 0x8 ;  /* 0x000000000008781c */ /* 0x000fe40003f4f070 */
[----:B------:R-:W-:Y:S01]  /*36a0*/  SHF.L.U32 R5, R9, 0x1f, RZ ;  /* 0x0000001f09057819 */ /* 0x000fe200000006ff */
[----:B------:R-:W-:Y:S02]  /*36b0*/  ULEA UR9, UR26, UR6, 0x3 ;  /* 0x000000061a097291 */ /* 0x000fe4000f8e18ff */
[----:B------:R-:W-:Y:S02]  /*36c0*/  ULEA UR10, UR26, UR29, 0x7 ;  /* 0x0000001d1a0a7291 */ /* 0x000fe4000f8e38ff */
[----:B-1----:R-:W-:-:S06]  /*36d0*/  UISETP.GE.AND UP0, UPT, UR7, 0x1, UPT ;  /* 0x000000010700788c */ /* 0x002fcc000bf06270 */
[----:B------:R-:W-:-:S05]  /*36e0*/  PLOP3.LUT P0, PT, PT, PT, UP0, 0x80, 0x8 ;  /* 0x000000000008781c */ /* 0x000fca0003f0f008 */
[----:B------:R-:W-:-:S08]  /*36f0*/  @UP0 ULEA UR7, UR25, UR6, 0x3 ;  /* 0x0000000619070291 */ /* 0x000fd0000f8e18ff */
[----:B------:R-:W-:-:S04]  /*3700*/  @P0 SHF.L.U32 R0, R2, 0x1f, RZ ;  /* 0x0000001f02000819 */ /* 0x000fc800000006ff */
[----:B------:R1:W2:Y:S01]  /*3710*/  @P0 SYNCS.PHASECHK.TRANS64.TRYWAIT P2, [UR7], R0 ;  /* 0x00000000ff0005a7 */ /* 0x0002a20008041107 */
[----:B------:R-:W3:Y:S02]  /*3720*/  SYNCS.PHASECHK.TRANS64.TRYWAIT P0, [UR9+0x120], R5 ;  /* 0x00012005ff0075a7 */ /* 0x000ee40008001109 */
[----:B-123--:R-:W-:Y:S05]  /*3730*/  @!P0 BRA `(.L_x_67) ;  /* 0x0000009000a08947 */ /* 0x00efea0003800000 */
.L_x_213:
[----:B------:R-:W-:Y:S05]  /*3740*/  BRA.U !UP0, `(.L_x_68) ;  /* 0x0000000508047547 */ /* 0x000fea000b800000 */
[----:B------:R-:W-:Y:S01]  /*3750*/  HFMA2 R4, -RZ, RZ, 0, 0.0005035400390625 ;  /* 0x00001020ff047431 */ /* 0x000fe200000001ff */
[----:B------:R-:W-:Y:S01]  /*3760*/  UMOV UR24, URZ ;  /* 0x000000ff00187c82 */ /* 0x000fe20008000000 */
[----:B------:R-:W-:Y:S01]  /*3770*/  UMOV UR23, 0x1 ;  /* 0x0000000100177882 */ /* 0x000fe20000000000 */
[----:B------:R-:W-:Y:S01]  /*3780*/  UMOV UR17, UR25 ;  /* 0x0000001900117c82 */ /* 0x000fe20008000000 */
[----:B------:R-:W-:Y:S01]  /*3790*/  UMOV UR22, UR13 ;  /* 0x0000000d00167c82 */ /* 0x000fe20008000000 */
[----:B------:R-:W-:Y:S01]  /*37a0*/  UMOV UR20, UR21 ;  /* 0x0000001500147c82 */ /* 0x000fe20008000000 */
[----:B------:R-:W-:-:S05]  /*37b0*/  UMOV UR19, URZ ;  /* 0x000000ff00137c82 */ /* 0x000fca0008000000 */
.L_x_72:
[----:B------:R-:W-:Y:S02]  /*37c0*/  UIADD3 UR22, UPT, UPT, UR22, 0x1, URZ ;  /* 0x0000000116167890 */ /* 0x000fe4000fffe0ff */
[----:B---3--:R-:W-:Y:S02]  /*37d0*/  ULEA UR8, UR17, UR6, 0x3 ;  /* 0x0000000611087291 */ /* 0x008fe4000f8e18ff */
[----:B------:R-:W-:Y:S01]  /*37e0*/  UISETP.NE.AND UP0, UPT, UR22, URZ, UPT ;  /* 0x000000ff1600728c */ /* 0x000fe2000bf05270 */
[----:B--2---:R-:W-:Y:S10]  /*37f0*/  @P2 BRA `(.L_x_69) ;  /* 0x00000000000c2947 */ /* 0x004ff40003800000 */
[----:B-1----:R-:W-:Y:S04]  /*3800*/  SHF.L.U32 R5, R2, 0x1f, RZ ;  /* 0x0000001f02057819 */ /* 0x002fe800000006ff */
[----:B------:R-:W1:Y:S02]  /*3810*/  SYNCS.PHASECHK.TRANS64.TRYWAIT P0, [UR8], R5 ;  /* 0x00000005ff0075a7 */ /* 0x000e640008001108 */
[----:B-1----:R-:W-:Y:S05]  /*3820*/  @!P0 BRA `(.L_x_70) ;  /* 0x00000090007c8947 */ /* 0x002fea0003800000 */
.L_x_69:
[----:B------:R-:W-:Y:S01]  /*3830*/  UISETP.NE.AND UP1, UPT, UR20, 0x1, UPT ;  /* 0x000000011400788c */ /* 0x000fe2000bf25270 */
[----:B------:R-:W-:Y:S01]  /*3840*/  PLOP3.LUT P2, PT, PT, PT, PT, 0x80, 0x8 ;  /* 0x000000000008781c */ /* 0x000fe20003f4f070 */
[----:B------:R-:W-:Y:S04]  /*3850*/  UIADD3 UR25, UPT, UPT, UR17, 0x1, URZ ;  /* 0x0000000111197890 */ /* 0x000fe8000fffe0ff */
[----:B------:R-:W-:Y:S01]  /*3860*/  UISETP.NE.AND UP2, UPT, UR25, 0xa, UPT ;  /* 0x0000000a1900788c */ /* 0x000fe2000bf45270 */
[----:B------:R-:W-:Y:S03]  /*3870*/  PLOP3.LUT P0, PT, PT, PT, UP1, 0x80, 0x8 ;  /* 0x000000000008781c */ /* 0x000fe60003f0f018 */
[----:B------:R-:W-:Y:S02]  /*3880*/  USEL UR18, URZ, 0x1, UP2 ;  /* 0x00000001ff127887 */ /* 0x000fe40009000000 */
[----:B------:R-:W-:Y:S04]  /*3890*/  USEL UR25, UR25, URZ, UP2 ;  /* 0x000000ff19197287 */ /* 0x000fe80009000000 */
[----:B------:R-:W-:Y:S01]  /*38a0*/  @UP1 ULEA UR7, UR25, UR6, 0x3 ;  /* 0x0000000619071291 */ /* 0x000fe2000f8e18ff */
[----:B------:R-:W-:Y:S04]  /*38b0*/  LOP3.LUT R2, R2, UR18, RZ, 0x3c, !PT ;  /* 0x0000001202027c12 */ /* 0x000fe8000f8e3cff */
[----:B-1----:R-:W-:Y:S04]  /*38c0*/  @P0 SHF.L.U32 R0, R2, 0x1f, RZ ;  /* 0x0000001f02000819 */ /* 0x002fe800000006ff */
[----:B------:R1:W2:Y:S01]  /*38d0*/  @P0 SYNCS.PHASECHK.TRANS64.TRYWAIT P2, [UR7], R0 ;  /* 0x00000000ff0005a7 */ /* 0x0002a20008041107 */
[----:B------:R-:W-:Y:S04]  /*38e0*/  ULOP3.LUT UR7, UR23, 0x1, URZ, 0xc0, !UPT ;  /* 0x0000000117077892 */ /* 0x000fe8000f8ec0ff */
[----:B------:R-:W-:Y:S09]  /*38f0*/  UISETP.NE.U32.AND UP1, UPT, UR7, 0x1, UPT ;  /* 0x000000010700788c */ /* 0x000ff2000bf25070 */
[----:B------:R-:W-:Y:S05]  /*3900*/  BRA.U UP1, `(.L_x_71) ;  /* 0x0000000101107547 */ /* 0x000fea000b800000 */
[----:B------:R-:W-:Y:S01]  /*3910*/  ULEA UR30, UR17, UR16, 0x7 ;  /* 0x00000010111e7291 */ /* 0x000fe2000f8e38ff */
[----:B------:R-:W-:Y:S08]  /*3920*/  UMOV UR31, 0x4008 ;  /* 0x00004008001f7882 */ /* 0x000ff00000000000 */
[----:B------:R3:W-:Y:S01]  /*3930*/  UTCCP.T.S.2CTA.128dp128bit tmem[UR29+0x100], gdesc[UR30] ;  /* 0x0001001e1d0079e7 */ /* 0x0007e20008380000 */
[----:B------:R-:W-:Y:S02]  /*3940*/  NOP ;  /* 0x0000000000007918 */ /* 0x000fe40000000000 */
.L_x_71:
[----:B------:R-:W-:Y:S01]  /*3950*/  ELECT P0, URZ, PT ;  /* 0x0000000000ff782f */ /* 0x000fe20003800000 */
[----:B------:R-:W-:Y:S02]  /*3960*/  ULEA UR7, UR24, UR28, 0x1 ;  /* 0x0000001c18077291 */ /* 0x000fe4000f8e08ff */
[----:B------:R-:W-:Y:S02]  /*3970*/  ULEA UR32, UR17, UR15, 0x9 ;  /* 0x0000000f11207291 */ /* 0x000fe4000f8e48ff */
[----:B------:R-:W-:Y:S02]  /*3980*/  UIADD3 UR18, UPT, UPT, UR7, 0x1, URZ ;  /* 0x0000000107127890 */ /* 0x000fe4000fffe0ff */
[----:B------:R-:W-:Y:S02]  /*3990*/  UISETP.NE.U32.AND UP1, UPT, UR19, URZ, UPT ;  /* 0x000000ff1300728c */ /* 0x000fe4000bf25070 */
[----:B---3--:R-:W-:Y:S02]  /*39a0*/  ULOP3.LUT UR31, UR18, 0x1, URZ, 0xc0, !UPT ;  /* 0x00000001121f7892 */ /* 0x008fe4000f8ec0ff */
[----:B------:R-:W-:Y:S02]  /*39b0*/  ULOP3.LUT UR38, UR7, 0xfffffffe, URZ, 0xc0, !UPT ;  /* 0xfffffffe07267892 */ /* 0x000fe4000f8ec0ff */
[----:B------:R-:W-:Y:S01]  /*39c0*/  @P0 R2UR UR30, R4 ;  /* 0x00000000041e02ca */ /* 0x000fe200000e0000 */
[----:B------:R-:W-:Y:S02]  /*39d0*/  ULOP3.LUT UR31, UR31, 0x494, URZ, 0xfc, !UPT ;  /* 0x000004941f1f7892 */ /* 0x000fe4000f8efcff */
[----:B------:R-:W-:Y:S02]  /*39e0*/  UIADD3 UR36, UPT, UPT, UR32, 0x4, URZ ;  /* 0x0000000420247890 */ /* 0x000fe4000fffe0ff */
[----:B------:R-:W-:Y:S02]  /*39f0*/  ULOP3.LUT UR40, UR18, 0xfffffffe, URZ, 0xc0, !UPT ;  /* 0xfffffffe12287892 */ /* 0x000fe4000f8ec0ff */
[----:B------:R-:W-:Y:S01]  /*3a00*/  UIADD3 UR8, UPT, UPT, UR8, 0x50, URZ ;  /* 0x0000005008087890 */ /* 0x000fe2000fffe0ff */
[----:B------:R-:W-:Y:S01]  /*3a10*/  IMAD.U32 R5, RZ, RZ, UR31 ;  /* 0x0000001fff057e24 */ /* 0x000fe2000f8e00ff */
[----:B------:R-:W-:Y:S02]  /*3a20*/  UIADD3 UR23, UPT, UPT, UR23, 0x1, URZ ;  /* 0x0000000117177890 */ /* 0x000fe4000fffe0ff */
[----:B------:R-:W-:Y:S02]  /*3a30*/  UIADD3 UR20, UPT, UPT, UR20, -0x1, URZ ;  /* 0xffffffff14147890 */ /* 0x000fe4000fffe0ff */
[----:B------:R-:W-:Y:S01]  /*3a40*/  ULOP3.LUT UR24, UR24, 0x1, URZ, 0x3c, !UPT ;  /* 0x0000000118187892 */ /* 0x000fe2000f8e3cff */
[----:B-1----:R-:W-:Y:S01]  /*3a50*/  IMAD.U32 R0, RZ, RZ, UR30 ;  /* 0x0000001eff007e24 */ /* 0x002fe2000f8e00ff */
[----:B------:R-:W-:Y:S01]  /*3a60*/  ULEA UR30, UR17, UR14, 0x9 ;  /* 0x0000000e111e7291 */ /* 0x000fe2000f8e48ff */
[----:B------:R-:W-:Y:S01]  /*3a70*/  UMOV UR33, 0x40004040 ;  /* 0x4000404000217882 */ /* 0x000fe20000000000 */
[----:B------:R-:W-:Y:S02]  /*3a80*/  UMOV UR31, 0x80004020 ;  /* 0x80004020001f7882 */ /* 0x000fe40000000000 */
[----:B------:R-:W-:Y:S01]  /*3a90*/  UIADD3 UR34, UPT, UPT, UR30, 0x2, URZ ;  /* 0x000000021e227890 */ /* 0x000fe2000fffe0ff */
[----:B------:R-:W-:Y:S01]  /*3aa0*/  @P0 PRMT R0, R5, 0x5410, R0 ;  /* 0x0000541005000816 */ /* 0x000fe20000000000 */
[----:B------:R-:W-:Y:S01]  /*3ab0*/  UMOV UR39, UR27 ;  /* 0x0000001b00277c82 */ /* 0x000fe20008000000 */
[----:B------:R-:W-:Y:S01]  /*3ac0*/  UMOV UR37, 0x40004040 ;  /* 0x4000404000257882 */ /* 0x000fe20000000000 */
[----:B------:R-:W-:Y:S01]  /*3ad0*/  UMOV UR35, 0x80004020 ;  /* 0x8000402000237882 */ /* 0x000fe20000000000 */
[----:B------:R-:W-:Y:S01]  /*3ae0*/  @P0 R2UR UR17, R0 ;  /* 0x00000000001102ca */ /* 0x000fe200000e0000 */
[----:B------:R3:W-:Y:S01]  /*3af0*/  UTCHMMA.2CTA gdesc[UR30], gdesc[UR32], tmem[UR10], tmem[UR38], idesc[UR39], UP1 ;  /* 0x00ff26201e0075ea */ /* 0x0007e20008a0000a */
[----:B------:R-:W-:Y:S11]  /*3b00*/  UMOV UR19, 0x1 ;  /* 0x0000000100137882 */ /* 0x000ff60000000000 */
[----:B------:R-:W-:Y:S01]  /*3b10*/  UMOV UR41, UR17 ;  /* 0x0000001100297c82 */ /* 0x000fe20008000000 */
[----:B------:R-:W-:Y:S01]  /*3b20*/  UMOV UR17, UR25 ;  /* 0x0000001900117c82 */ /* 0x000fe20008000000 */
[----:B------:R3:W-:Y:S01]  /*3b30*/  UTCHMMA.2CTA gdesc[UR34], gdesc[UR36], tmem[UR10], tmem[UR40], idesc[UR41], UPT ;  /* 0x00ff2824220075ea */ /* 0x0007e2000ba0000a */
[----:B------:R3:W-:Y:S01]  /*3b40*/  UTCBAR.2CTA.MULTICAST [UR8], URZ, UR12 ;  /* 0x000000ff080073e9 */ /* 0x0007e2000820080c */
[----:B------:R-:W-:Y:S05]  /*3b50*/  BRA.U UP0, `(.L_x_72) ;  /* 0xfffffffd00187547 */ /* 0x000fea000b83ffff */
.L_x_68:
[----:B------:R-:W-:-:S09]  /*3b60*/  UIADD3 UR9, UPT, UPT, UR9, 0x110, URZ ;  /* 0x0000011009097890 */ /* 0x000fd2000fffe0ff */
[----:B------:R4:W-:Y:S01]  /*3b70*/  UTCBAR.2CTA.MULTICAST [UR9], URZ, UR11 ;  /* 0x000000ff090073e9 */ /* 0x0009e2000820080b */
[----:B------:R-:W-:Y:S02]  /*3b80*/  NOP ;  /* 0x0000000000007918 */ /* 0x000fe40000000000 */
.L_x_66:
[----:B------:R-:W-:Y:S01]  /*3b90*/  UIADD3 UR26, UPT, UPT, UR26, 0x1, URZ ;  /* 0x000000011a1a7890 */ /* 0x000fe2000fffe0ff */
[----:B------:R-:W-:-:S03]  /*3ba0*/  ISETP.NE.AND P0, PT, R8, 0x2, PT ;  /* 0x000000020800780c */ /* 0x000fc60003f05270 */
[----:B------:R-:W-:Y:S01]  /*3bb0*/  UISETP.NE.AND UP0, UPT, UR26, 0x2, UPT ;  /* 0x000000021a00788c */ /* 0x000fe2000bf05270 */
[----:B-1----:R-:W-:Y:S02]  /*3bc0*/  SEL R0, RZ, 0x1, P0 ;  /* 0x00000001ff007807 */ /* 0x002fe40000000000 */
[----:B------:R-:W-:Y:S01]  /*3bd0*/  SEL R8, R8, RZ, P0 ;  /* 0x000000ff08087207 */ /* 0x000fe20000000000 */
[----:B------:R-:W-:Y:S01]  /*3be0*/  USEL UR7, URZ, 0x1, UP0 ;  /* 0x00000001ff077887 */ /* 0x000fe20008000000 */
[----:B------:R-:W-:Y:S01]  /*3bf0*/  LOP3.LUT R3, R3, R0, RZ, 0x3c, !PT ;  /* 0x0000000003037212 */ /* 0x000fe200078e3cff */
[----:B------:R-:W-:-:S04]  /*3c00*/  USEL UR26, UR26, URZ, UP0 ;  /* 0x000000ff1a1a7287 */ /* 0x000fc80008000000 */
[----:B------:R-:W-:Y:S01]  /*3c10*/  LOP3.LUT R9, R9, UR7, RZ, 0x3c, !PT ;  /* 0x0000000709097c12 */ /* 0x000fe2000f8e3cff */
[----:B------:R-:W-:Y:S07]  /*3c20*/  @P1 BRA `(.L_x_73) ;  /* 0xfffffff8004c1947 */ /* 0x000fee000383ffff */
[----:B------:R-:W1:Y:S01]  /*3c30*/  S2UR UR7, SR_CgaCtaId ;  /* 0x00000000000779c3 */ /* 0x000e620000008800 */
[----:B------:R-:W-:Y:S01]  /*3c40*/  ELECT P0, URZ, PT ;  /* 0x0000000000ff782f */ /* 0x000fe20003800000 */
[----:B------:R-:W-:Y:S01]  /*3c50*/  HFMA2 R0, -RZ, RZ, 0, 5.9604644775390625e-08 ;  /* 0x00000001ff007431 */ /* 0x000fe200000001ff */
[----:B---3--:R-:W-:-:S05]  /*3c60*/  UMOV UR8, 0x40 ;  /* 0x0000004000087882 */ /* 0x008fca0000000000 */
[----:B------:R-:W-:Y:S01]  /*3c70*/  UVIRTCOUNT.DEALLOC.SMPOOL 0x80 ;  /* 0x000000800000784c */ /* 0x000fe20000000000 */
[----:B------:R-:W-:Y:S02]  /*3c80*/  UISETP.NE.AND UP0, UPT, UR4, URZ, UPT ;  /* 0x000000ff0400728c */ /* 0x000fe4000bf05270 */
[----:B-1----:R-:W-:-:S09]  /*3c90*/  ULEA UR7, UR7, UR8, 0x18 ;  /* 0x0000000807077291 */ /* 0x002fd2000f8ec0ff */
[----:B------:R1:W-:Y:S01]  /*3ca0*/  @P0 STS.U8 [UR7+0x1c], R0 ;  /* 0x00001c00ff000988 */ /* 0x0003e20008000007 */
[----:B------:R-:W-:Y:S05]  /*3cb0*/  BRA.U UP0, `(.L_x_74) ;  /* 0x0000000100587547 */ /* 0x000fea000b800000 */
[----:B------:R-:W-:Y:S01]  /*3cc0*/  UIADD3 UR8, UPT, UPT, UR6, 0x120, URZ ;  /* 0x0000012006087890 */ /* 0x000fe2000fffe0ff */
[----:B------:R-:W-:-:S03]  /*3cd0*/  SHF.L.U32 R3, R9, 0x1f, RZ ;  /* 0x0000001f09037819 */ /* 0x000fc600000006ff */
[----:B------:R-:W-:-:S09]  /*3ce0*/  ULEA UR4, UR26, UR8, 0x3 ;  /* 0x000000081a047291 */ /* 0x000fd2000f8e18ff */
[----:B------:R-:W3:Y:S02]  /*3cf0*/  SYNCS.PHASECHK.TRANS64.TRYWAIT P0, [UR4], R3 ;  /* 0x00000003ff0075a7 */ /* 0x000ee40008001104 */
[----:B---3--:R-:W-:Y:S05]  /*3d00*/  @!P0 BRA `(.L_x_75) ;  /* 0x0000008c005c8947 */ /* 0x008fea0003800000 */
.L_x_216:
[----:B----4-:R-:W-:-:S04]  /*3d10*/  UIADD3 UR9, UPT, UPT, UR26, 0x1, URZ ;  /* 0x000000011a097890 */ /* 0x010fc8000fffe0ff */
[----:B------:R-:W-:-:S04]  /*3d20*/  UISETP.NE.AND UP1, UPT, UR9, 0x2, UPT ;  /* 0x000000020900788c */ /* 0x000fc8000bf25270 */
[----:B------:R-:W-:Y:S02]  /*3d30*/  USEL UR4, URZ, 0x1, UP1 ;  /* 0x00000001ff047887 */ /* 0x000fe40008800000 */
[----:B------:R-:W-:-:S04]  /*3d40*/  USEL UR9, UR9, URZ, UP1 ;  /* 0x000000ff09097287 */ /* 0x000fc80008800000 */
[----:B------:R-:W-:Y:S01]  /*3d50*/  ULEA UR9, UR9, UR8, 0x3 ;  /* 0x0000000809097291 */ /* 0x000fe2000f8e18ff */
[----:B-1----:R-:W-:-:S04]  /*3d60*/  LOP3.LUT R3, R9, UR4, RZ, 0x3c, !PT ;  /* 0x0000000409037c12 */ /* 0x002fc8000f8e3cff */
[----:B------:R-:W-:Y:S01]  /*3d70*/  SHF.L.U32 R3, R3, 0x1f, RZ ;  /* 0x0000001f03037819 */ /* 0x000fe200000006ff */
[----:B------:R-:W-:-:S04]  /*3d80*/  IMAD.U32 R0, RZ, RZ, UR9 ;  /* 0x00000009ff007e24 */ /* 0x000fc8000f8e00ff */
[----:B------:R1:W3:Y:S03]  /*3d90*/  SYNCS.PHASECHK.TRANS64.TRYWAIT P0, [R0+URZ], R3 ;  /* 0x00000003000075a7 */ /* 0x0002e600080011ff */
[----:B---3--:R-:W-:Y:S05]  /*3da0*/  @!P0 NANOSLEEP.SYNCS 0x989680 ;  /* 0x009896800000895d */ /* 0x008fea0003900000 */
[----:B------:R-:W3:Y:S02]  /*3db0*/  @!P0 SYNCS.PHASECHK.TRANS64 P0, [R0+URZ], R3 ;  /* 0x00000003000085a7 */ /* 0x000ee400080010ff */
[----:B---3--:R-:W-:Y:S05]  /*3dc0*/  @P0 BRA `(.L_x_76) ;  /* 0x0000000000200947 */ /* 0x008fea0003800000 */
.L_x_77:
[----:B---3--:R3:W4:Y:S02]  /*3dd0*/  SYNCS.PHASECHK.TRANS64.TRYWAIT P0, [R0+URZ], R3 ;  /* 0x00000003000075a7 */ /* 0x00872400080011ff */
[----:B----4-:R-:W-:Y:S05]  /*3de0*/  @!P0 NANOSLEEP.SYNCS 0x989680 ;  /* 0x009896800000895d */ /* 0x010fea0003900000 */
[----:B------:R-:W4:Y:S02]  /*3df0*/  @!P0 SYNCS.PHASECHK.TRANS64 P0, [R0+URZ], R3 ;  /* 0x00000003000085a7 */ /* 0x000f2400080010ff */
[----:B----4-:R-:W-:Y:S05]  /*3e00*/  @!P0 BRA `(.L_x_77) ;  /* 0xfffffffc00f08947 */ /* 0x010fea000383ffff */
[----:B------:R-:W-:Y:S05]  /*3e10*/  BRA `(.L_x_76) ;  /* 0x00000000000c7947 */ /* 0x000fea0003800000 */
.L_x_74:
[----:B------:R-:W-:-:S04]  /*3e20*/  UIADD3 UR4, UPT, UPT, UR6, 0x150, URZ ;  /* 0x0000015006047890 */ /* 0x000fc8000fffe0ff */
[----:B------:R-:W-:-:S09]  /*3e30*/  UPRMT UR4, UR5, 0x654, UR4 ;  /* 0x0000065405047896 */ /* 0x000fd20008000004 */
[----:B------:R-:W-:Y:S03]  /*3e40*/  SYNCS.ARRIVE.TRANS64.RED.A1T0 RZ, [UR4], RZ ;  /* 0x000000ffffff79a7 */ /* 0x000fe60008100404 */
.L_x_76:
[----:B-1-3--:R-:W-:Y:S01]  /*3e50*/  SHF.L.U32 R3, RZ, 0x1f, RZ ;  /* 0x0000001fff037819 */ /* 0x00afe200000006ff */
[----:B------:R-:W-:Y:S01]  /*3e60*/  UIADD3 UR4, UPT, UPT, UR6, 0x150, URZ ;  /* 0x0000015006047890 */ /* 0x000fe2000fffe0ff */
[----:B------:R-:W-:Y:S02]  /*3e70*/  PLOP3.LUT P0, PT, PT, PT, UP0, 0x80, 0x8 ;  /* 0x000000000008781c */ /* 0x000fe40003f0f008 */
[----:B------:R-:W1:Y:S02]  /*3e80*/  SYNCS.PHASECHK.TRANS64.TRYWAIT P1, [UR6+0x150], R3 ;  /* 0x00015003ff0075a7 */ /* 0x000e640008021106 */
[----:B-1----:R-:W-:Y:S09]  /*3e90*/  @!P1 BRA `(.L_x_78) ;  /* 0x0000008c00109947 */ /* 0x002ff20003800000 */
.L_x_218:
[----:B------:R-:W-:Y:S02]  /*3ea0*/  @!UP0 UPRMT UR4, UR5, 0x654, UR4 ;  /* 0x0000065405048896 */ /* 0x000fe40008000004 */
[----:B------:R-:W-:Y:S01]  /*3eb0*/  ULOP3.LUT UR5, UR29, 0xffff, URZ, 0xc0, !UPT ;  /* 0x0000ffff1d057892 */ /* 0x000fe2000f8ec0ff */
[----:B------:R-:W-:-:S03]  /*3ec0*/  UMOV UR8, 0xffff ;  /* 0x0000ffff00087882 */ /* 0x000fc60000000000 */
[----:B------:R-:W-:-:S03]  /*3ed0*/  USHF.R.U32.HI UR5, URZ, 0x5, UR5 ;  /* 0x00000005ff057899 */ /* 0x000fc60008011605 */
[----:B------:R-:W-:Y:S01]  /*3ee0*/  @!P0 SYNCS.ARRIVE.TRANS64.RED.A1T0 RZ, [UR4], RZ ;  /* 0x000000ffffff89a7 */ /* 0x000fe20008100404 */
[----:B------:R-:W-:Y:S01]  /*3ef0*/  NOP ;  /* 0x0000000000007918 */ /* 0x000fe20000000000 */
[----:B-1----:R-:W1:Y:S01]  /*3f00*/  LDS R0, [UR7+0x14] ;  /* 0x00001407ff007984 */ /* 0x002e620008000800 */
[----:B------:R-:W-:Y:S01]  /*3f10*/  USHF.L.U32 UR8, UR8, UR5, URZ ;  /* 0x0000000508087299 */ /* 0x000fe200080006ff */
[----:B------:R-:W-:Y:S02]  /*3f20*/  UMOV UR4, 0x1 ;  /* 0x0000000100047882 */ /* 0x000fe40000000000 */
[----:B------:R-:W-:-:S03]  /*3f30*/  USHF.L.U32 UR4, UR4, UR5, URZ ;  /* 0x0000000504047299 */ /* 0x000fc600080006ff */
[----:B-1----:R-:W-:-:S04]  /*3f40*/  LOP3.LUT R0, R0, UR8, RZ, 0xc0, !PT ;  /* 0x0000000800007c12 */ /* 0x002fc8000f8ec0ff */
[----:B------:R-:W-:-:S13]  /*3f50*/  ISETP.NE.AND P0, PT, R0, UR8, PT ;  /* 0x0000000800007c0c */ /* 0x000fda000bf05270 */
[----:B------:R-:W-:Y:S05]  /*3f60*/  @P0 BRA `(.L_x_79) ;  /* 0x0000000000580947 */ /* 0x000fea0003800000 */
[----:B------:R-:W1:Y:S02]  /*3f70*/  LDS R0, [UR7+0x18] ;  /* 0x00001807ff007984 */ /* 0x000e640008000800 */
[----:B-1----:R-:W-:-:S04]  /*3f80*/  LOP3.LUT R0, R0, UR4, RZ, 0xc0, !PT ;  /* 0x0000000400007c12 */ /* 0x002fc8000f8ec0ff */
[----:B------:R-:W-:-:S13]  /*3f90*/  ISETP.NE.AND P0, PT, R0, UR4, PT ;  /* 0x0000000400007c0c */ /* 0x000fda000bf05270 */
[----:B------:R-:W-:Y:S05]  /*3fa0*/  @P0 BRA `(.L_x_80) ;  /* 0x00000000003c0947 */ /* 0x000fea0003800000 */
[----:B------:R-:W1:Y:S01]  /*3fb0*/  S2R R2, SR_LANEID ;  /* 0x0000000000027919 */ /* 0x000e620000000000 */
[----:B------:R-:W-:Y:S01]  /*3fc0*/  ULOP3.LUT UR8, URZ, UR8, URZ, 0x33, !UPT ;  /* 0x00000008ff087292 */ /* 0x000fe2000f8e33ff */
[----:B------:R-:W-:Y:S01]  /*3fd0*/  LOP3.LUT R4, RZ, UR4, RZ, 0x33, !PT ;  /* 0x00000004ff047c12 */ /* 0x000fe2000f8e33ff */
[----:B------:R-:W-:Y:S02]  /*3fe0*/  VOTEU.ANY UR6, UPT, PT ;  /* 0x0000000000067886 */ /* 0x000fe400038e0100 */
[----:B------:R-:W-:Y:S01]  /*3ff0*/  UFLO.U32 UR6, UR6 ;  /* 0x00000006000672bd */ /* 0x000fe200080e0000 */
[----:B------:R-:W3:Y:S01]  /*4000*/  REDUX UR4, R4 ;  /* 0x00000000040473c4 */ /* 0x000ee20000000000 */
[----:B------:R-:W-:-:S06]  /*4010*/  IMAD.U32 R0, RZ, RZ, UR8 ;  /* 0x00000008ff007e24 */ /* 0x000fcc000f8e00ff */
[----:B------:R1:W-:Y:S01]  /*4020*/  UTCATOMSWS.AND URZ, UR8 ;  /* 0x0000000800ff79e3 */ /* 0x0003e20008000000 */
[----:B------:R-:W2:Y:S01]  /*4030*/  REDUX UR5, R0 ;  /* 0x00000000000573c4 */ /* 0x000ea20000000000 */
[----:B-1----:R-:W-:Y:S01]  /*4040*/  ISETP.EQ.U32.AND P0, PT, R2, UR6, PT ;  /* 0x0000000602007c0c */ /* 0x002fe2000bf02070 */
[----:B---3--:R-:W-:Y:S01]  /*4050*/  IMAD.U32 R2, RZ, RZ, UR4 ;  /* 0x00000004ff027e24 */ /* 0x008fe2000f8e00ff */
[----:B--2---:R-:W-:-:S11]  /*4060*/  MOV R3, UR5 ;  /* 0x0000000500037c02 */ /* 0x004fd60008000f00 */
[----:B------:R1:W-:Y:S04]  /*4070*/  @P0 ATOMS.AND RZ, [UR7+0x14], R3 ;  /* 0x00001403ffff098c */ /* 0x0003e8000a800007 */
[----:B------:R1:W-:Y:S01]  /*4080*/  @P0 ATOMS.AND RZ, [UR7+0x18], R2 ;  /* 0x00001802ffff098c */ /* 0x0003e2000a800007 */
[----:B------:R-:W-:Y:S05]  /*4090*/  BRA `(.L_x_81) ;  /* 0x0000000000147947 */ /* 0x000fea0003800000 */
.L_x_80:
[----:B------:R-:W-:Y:S02]  /*40a0*/  MOV R2, 0x40c0 ;  /* 0x000040c000027802 */ /* 0x000fe40000000f00 */
[----:B--2-45:R-:W-:Y:S05]  /*40b0*/  CALL.REL.NOINC `($__internal_0_$__cuda_sm10x_tcgen05_guardrail_trap_col_being_dealloced_not_returned_by_alloc) ;  /* 0x0000009000a07944 */ /* 0x034fea0003c00000 */
[----:B------:R-:W-:Y:S05]  /*40c0*/  BRA `(.L_x_81) ;  /* 0x0000000000087947 */ /* 0x000fea0003800000 */
.L_x_79:
[----:B------:R-:W-:Y:S02]  /*40d0*/  MOV R2, 0x40f0 ;  /* 0x000040f000027802 */ /* 0x000fe40000000f00 */
[----:B--2-45:R-:W-:Y:S05]  /*40e0*/  CALL.REL.NOINC `($__internal_2_$__cuda_sm10x_tcgen05_guardrail_trap_unallocated_columns_being_dealloced) ;  /* 0x0000009000ac7944 */ /* 0x034fea0003c00000 */
.L_x_81:
[----:B------:R-:W-:Y:S01]  /*40f0*/  NOP ;  /* 0x0000000000007918 */ /* 0x000fe20000000000 */
[----:B----4-:R-:W-:Y:S05]  /*4100*/  EXIT ;  /* 0x000000000000794d */ /* 0x010fea0003800000 */
.L_x_53:
[----:B------:R-:W-:-:S09]  /*4110*/  UISETP.NE.OR UP5, UPT, UR10, 0x3, !UP5 ;  /* 0x000000030a00788c */ /* 0x000fd2000efa5670 */
[----:B------:R-:W-:Y:S05]  /*4120*/  BRA.U UP5, `(.L_x_82) ;  /* 0x0000002105107547 */ /* 0x000fea000b800000 */
[----:B------:R-:W1:Y:S01]  /*4130*/  LDC R0, c[0x0][0xd30] ;  /* 0x00034c00ff007b82 */ /* 0x000e620000000800 */
[----:B------:R-:W2:Y:S01]  /*4140*/  LDCU.64 UR6, c[0x0][0xa88] ;  /* 0x00015100ff0677ac */ /* 0x000ea20008000a00 */
[----:B------:R-:W-:Y:S02]  /*4150*/  HFMA2 R31, -RZ, RZ, 0, 0 ;  /* 0x00000000ff1f7431 */ /* 0x000fe400000001ff */
[----:B-----5:R-:W-:Y:S01]  /*4160*/  IMAD.MOV.U32 R32, RZ, RZ, RZ ;  /* 0x000000ffff207224 */ /* 0x020fe200078e00ff */
[----:B------:R-:W3:Y:S01]  /*4170*/  LDCU.64 UR4, c[0x0][0xa90] ;  /* 0x00015200ff0477ac */ /* 0x000ee20008000a00 */
[----:B------:R-:W-:Y:S02]  /*4180*/  IMAD.MOV.U32 R29, RZ, RZ, 0x2000 ;  /* 0x00002000ff1d7424 */ /* 0x000fe400078e00ff */
[----:B------:R-:W4:Y:S01]  /*4190*/  LDC R23, c[0x0][0x370] ;  /* 0x0000dc00ff177b82 */ /* 0x000f220000000800 */
[----:B------:R-:W-:Y:S02]  /*41a0*/  UISETP.NE.AND UP2, UPT, UR10, 0x2, UPT ;  /* 0x000000020a00788c */ /* 0x000fe4000bf45270 */
[----:B------:R-:W-:-:S05]  /*41b0*/  UPLOP3.LUT UP1, UPT, UPT, UPT, UPT, 0x40, 0x4 ;  /* 0x000000000004789c */ /* 0x000fca0003f2e870 */
[----:B------:R-:W4:Y:S01]  /*41c0*/  LDC R8, c[0x0][0xd0c] ;  /* 0x00034300ff087b82 */ /* 0x000f220000000800 */
[----:B--2---:R-:W-:-:S03]  /*41d0*/  UISETP.NE.U32.AND UP5, UPT, UR6, URZ, UPT ;  /* 0x000000ff0600728c */ /* 0x004fc6000bfa5070 */
[----:B------:R-:W-:Y:S01]  /*41e0*/  UMOV UR6, 0x400 ;  /* 0x0000040000067882 */ /* 0x000fe20000000000 */
[----:B---3--:R-:W-:-:S03]  /*41f0*/  UISETP.NE.U32.AND UP6, UPT, UR4, URZ, UPT ;  /* 0x000000ff0400728c */ /* 0x008fc6000bfc5070 */
[----:B------:R-:W2:Y:S01]  /*4200*/  LDC R22, c[0x0][0xd20] ;  /* 0x00034800ff167b82 */ /* 0x000ea20000000800 */
[----:B------:R-:W-:Y:S01]  /*4210*/  ULEA UR6, UR37, UR6, 0x18 ;  /* 0x0000000625067291 */ /* 0x000fe2000f8ec0ff */
[----:B-1----:R-:W-:Y:S01]  /*4220*/  ISETP.NE.AND P1, PT, R0, 0x1, PT ;  /* 0x000000010000780c */ /* 0x002fe20003f25270 */
[----:B------:R-:W-:Y:S02]  /*4230*/  UISETP.NE.AND.EX UP5, UPT, UR7, URZ, UPT, UP5 ;  /* 0x000000ff0700728c */ /* 0x000fe4000bfa5350 */
[----:B------:R-:W-:Y:S02]  /*4240*/  USEL UR7, URZ, 0x1, UP2 ;  /* 0x00000001ff077887 */ /* 0x000fe40009000000 */
[----:B------:R-:W-:Y:S01]  /*4250*/  UIADD3 UR65, UPT, UPT, UR6, 0xa0, URZ ;  /* 0x000000a006417890 */ /* 0x000fe2000fffe0ff */
[----:B------:R-:W1:Y:S01]  /*4260*/  LDC.64 R36, c[0x0][0x348] ;  /* 0x0000d200ff247b82 */ /* 0x000e620000000a00 */
[----:B------:R-:W-:Y:S02]  /*4270*/  UIADD3 UR57, UPT, UPT, UR6, 0xa8, URZ ;  /* 0x000000a806397890 */ /* 0x000fe4000fffe0ff */
[----:B------:R-:W-:-:S02]  /*4280*/  UIADD3 UR49, UPT, UPT, UR6, 0xb0, URZ ;  /* 0x000000b006317890 */ /* 0x000fc4000fffe0ff */
[----:B------:R-:W-:Y:S02]  /*4290*/  UIADD3 UR41, UPT, UPT, UR6, 0xb8, URZ ;  /* 0x000000b806297890 */ /* 0x000fe4000fffe0ff */
[----:B------:R-:W-:Y:S01]  /*42a0*/  UISETP.NE.AND.EX UP6, UPT, UR5, URZ, UPT, UP6 ;  /* 0x000000ff0500728c */ /* 0x000fe2000bfc5360 */
[----:B------:R-:W3:Y:S08]  /*42b0*/  LDC.64 R18, c[0x0][0xd10] ;  /* 0x00034400ff127b82 */ /* 0x000ef00000000a00 */
[----:B------:R-:W1:Y:S08]  /*42c0*/  LDC.64 R6, c[0x0][0xd18] ;  /* 0x00034600ff067b82 */ /* 0x000e700000000a00 */
[----:B------:R-:W1:Y:S08]  /*42d0*/  LDC.64 R4, c[0x0][0xd28] ;  /* 0x00034a00ff047b82 */ /* 0x000e700000000a00 */
[----:B--2-4-:R-:W1:Y:S02]  /*42e0*/  LDC R28, c[0x0][0x374] ;  /* 0x0000dd00ff1c7b82 */ /* 0x014e640000000800 */
.L_x_97:
[C---:B------:R-:W-:Y:S02]  /*42f0*/  LEA R0, R32.reuse, UR6, 0x3 ;  /* 0x0000000620007c11 */ /* 0x040fe4000f8e18ff */
[----:B------:R-:W-:Y:S02]  /*4300*/  SHF.L.U32 R3, R31, 0x1f, RZ ;  /* 0x0000001f1f037819 */ /* 0x000fe400000006ff */
[----:B------:R-:W-:Y:S02]  /*4310*/  LEA R24, R32, UR6, 0x4 ;  /* 0x0000000620187c11 */ /* 0x000fe4000f8e20ff */
[----:B--2---:R-:W2:Y:S02]  /*4320*/  SYNCS.PHASECHK.TRANS64.TRYWAIT P0, [R0+URZ+0xf0], R3 ;  /* 0x0000f003000075a7 */ /* 0x004ea400080011ff */
[----:B--2---:R-:W-:Y:S05]  /*4330*/  @!P0 BRA `(.L_x_83) ;  /* 0x0000008800008947 */ /* 0x004fea0003800000 */
.L_x_219:
[----:B------:R-:W-:Y:S01]  /*4340*/  ISETP.GE.AND P0, PT, R2, 0x1, PT ;  /* 0x000000010200780c */ /* 0x000fe20003f06270 */
[----:B------:R-:W4:Y:S01]  /*4350*/  LDS.128 R24, [R24+0x160] ;  /* 0x0001600018187984 */ /* 0x000f220000000c00 */
[----:B--2---:R-:W-:Y:S01]  /*4360*/  VIADD R0, R0, 0x100 ;  /* 0x0000010000007836 */ /* 0x004fe20000000000 */
[----:B------:R-:W-:Y:S01]  /*4370*/  @!PT LDS RZ, [RZ] ;  /* 0x00000000fffff984 */ /* 0x000fe20000000800 */
[----:B------:R-:W-:Y:S01]  /*4380*/  @!PT LDS RZ, [RZ] ;  /* 0x00000000fffff984 */ /* 0x000fe20000000800 */
[----:B------:R-:W-:Y:S01]  /*4390*/  @!PT LDS RZ, [RZ] ;  /* 0x00000000fffff984 */ /* 0x000fe20000000800 */
[----:B------:R-:W-:Y:S01]  /*43a0*/  @!PT LDS RZ, [RZ] ;  /* 0x00000000fffff984 */ /* 0x000fe20000000800 */
[----:B------:R2:W-:Y:S06]  /*43b0*/  MEMBAR.ALL.CTA ;  /* 0x0000000000007992 */ /* 0x0005ec0000008000 */
[----:B--2---:R-:W2:Y:S01]  /*43c0*/  FENCE.VIEW.ASYNC.S ;  /* 0x00000000000073c6 */ /* 0x004ea20000000000 */
[----:B------:R-:W-:Y:S04]  /*43d0*/  PRMT R0, RZ, 0x654, R0 ;  /* 0x00000654ff007816 */ /* 0x000fe80000000000 */
[----:B--2---:R2:W-:Y:S01]  /*43e0*/  SYNCS.ARRIVE.TRANS64.RED.A1T0 RZ, [R0+URZ], RZ ;  /* 0x000000ff00ff79a7 */ /* 0x0045e200081004ff */
[----:B----4-:R-:W-:Y:S11]  /*43f0*/  LOP3.LUT P3, RZ, R26, 0x1, RZ, 0xc0, !PT ;  /* 0x000000011aff7812 */ /* 0x010ff6000786c0ff */
[----:B------:R-:W-:Y:S02]  /*4400*/  @!UPT UIADD3 URZ, UPT, UPT, URZ, URZ, URZ ;  /* 0x000000fffffff290 */ /* 0x000fe4000fffe0ff */
[----:B------:R-:W-:Y:S02]  /*4410*/  @P3 MOV R13, R24 ;  /* 0x00000018000d3202 */ /* 0x000fe40000000f00 */
[----:B------:R-:W-:Y:S01]  /*4420*/  @P3 LOP3.LUT R10, R25, 0xffff, RZ, 0xc0, !PT ;  /* 0x0000ffff190a3812 */ /* 0x000fe200078ec0ff */
[----:B--2---:R-:W-:Y:S06]  /*4430*/  @!P0 BRA `(.L_x_84) ;  /* 0x0000000000a48947 */ /* 0x004fec0003800000 */
[----:B-1----:R-:W-:Y:S01]  /*4440*/  IMAD.HI.U32 R33, R28, R7, RZ ;  /* 0x000000071c217227 */ /* 0x002fe200078e00ff */
[----:B------:R-:W-:Y:S02]  /*4450*/  ISETP.NE.AND P0, PT, R6, 0x1, PT ;  /* 0x000000010600780c */ /* 0x000fe40003f05270 */
[----:B------:R-:W-:Y:S01]  /*4460*/  ISETP.NE.AND P2, PT, R2, 0x1, PT ;  /* 0x000000010200780c */ /* 0x000fe20003f45270 */
[----:B---3--:R-:W-:Y:S01]  /*4470*/  IMAD.HI.U32 R34, R23, R18, RZ ;  /* 0x0000001217227227 */ /* 0x008fe200078e00ff */
[----:B------:R-:W-:Y:S02]  /*4480*/  SHF.R.U32.HI R33, RZ, R22, R33 ;  /* 0x00000016ff217219 */ /* 0x000fe40000011621 */
[----:B------:R-:W-:Y:S01]  /*4490*/  ISETP.NE.AND P4, PT, R8, 0x1, PT ;  /* 0x000000010800780c */ /* 0x000fe20003f85270 */
[----:B------:R-:W-:Y:S01]  /*44a0*/  IMAD.HI.U32 R38, R13, R18, RZ ;  /* 0x000000120d267227 */ /* 0x000fe200078e00ff */
[----:B------:R-:W-:Y:S02]  /*44b0*/  SHF.R.U32.HI R34, RZ, R19, R34 ;  /* 0x00000013ff227219 */ /* 0x000fe40000011622 */
[----:B------:R-:W-:Y:S01]  /*44c0*/  SEL R3, R28, R33, !P0 ;  /* 0x000000211c037207 */ /* 0x000fe20004000000 */
[C---:B------:R-:W-:Y:S01]  /*44d0*/  IMAD.HI.U32 R33, R10.reuse, R7, RZ ;  /* 0x000000070a217227 */ /* 0x040fe200078e00ff */
[----:B------:R-:W-:Y:S02]  /*44e0*/  SEL R11, R23, R34, !P4 ;  /* 0x00000022170b7207 */ /* 0x000fe40006000000 */
[----:B------:R-:W-:Y:S01]  /*44f0*/  SHF.R.U32.HI R38, RZ, R19, R38 ;  /* 0x00000013ff267219 */ /* 0x000fe20000011626 */
[----:B------:R-:W-:Y:S01]  /*4500*/  IMAD.HI.U32 R40, R3, R4, RZ ;  /* 0x0000000403287227 */ /* 0x000fe200078e00ff */
[----:B------:R-:W-:Y:S03]  /*4510*/  SHF.R.U32.HI R33, RZ, R22, R33 ;  /* 0x00000016ff217219 */ /* 0x000fe60000011621 */
[----:B------:R-:W-:Y:S01]  /*4520*/  IMAD.HI.U32 R34, R11, R4, RZ ;  /* 0x000000040b227227 */ /* 0x000fe200078e00ff */
[----:B------:R-:W-:Y:S02]  /*4530*/  @P2 SHF.R.U32.HI R3, RZ, R5, R40 ;  /* 0x00000005ff032219 */ /* 0x000fe40000011628 */
[----:B------:R-:W-:Y:S02]  /*4540*/  SEL R9, R10, R33, !P0 ;  /* 0x000000210a097207 */ /* 0x000fe40004000000 */
[----:B------:R-:W-:Y:S01]  /*4550*/  @P2 SHF.R.U32.HI R11, RZ, R5, R34 ;  /* 0x00000005ff0b2219 */ /* 0x000fe20000011622 */
[C---:B------:R-:W-:Y:S01]  /*4560*/  IMAD R12, R2.reuse, R3, RZ ;  /* 0x00000003020c7224 */ /* 0x040fe200078e02ff */
[----:B------:R-:W-:Y:S01]  /*4570*/  SEL R3, R13, R38, !P4 ;  /* 0x000000260d037207 */ /* 0x000fe20006000000 */
[C---:B------:R-:W-:Y:S03]  /*4580*/  IMAD.HI.U32 R16, R9.reuse, R4, RZ ;  /* 0x0000000409107227 */ /* 0x040fe600078e00ff */
[----:B------:R-:W-:Y:S01]  /*4590*/  ISETP.GE.AND P0, PT, R9, R12, PT ;  /* 0x0000000c0900720c */ /* 0x000fe20003f06270 */
[C---:B------:R-:W-:Y:S01]  /*45a0*/  IMAD R14, R2.reuse, R11, RZ ;  /* 0x0000000b020e7224 */ /* 0x040fe200078e02ff */
[----:B------:R-:W-:Y:S04]  /*45b0*/  SHF.R.U32.HI R16, RZ, R5, R16 ;  /* 0x00000005ff107219 */ /* 0x000fe80000011610 */
[----:B------:R-:W-:Y:S02]  /*45c0*/  ISETP.GE.OR P0, PT, R3, R14, P0 ;  /* 0x0000000e0300720c */ /* 0x000fe40000706670 */
[----:B------:R-:W-:Y:S05]  /*45d0*/  SEL R17, R9, R16, !P2 ;  /* 0x0000001009117207 */ /* 0x000fea0005000000 */
[----:B------:R-:W-:Y:S04]  /*45e0*/  IMAD.MOV R15, RZ, RZ, -R17 ;  /* 0x000000ffff0f7224 */ /* 0x000fe800078e0a11 */
[----:B------:R-:W-:Y:S02]  /*45f0*/  IMAD R15, R2, R15, R9 ;  /* 0x0000000f020f7224 */ /* 0x000fe400078e0209 */
[C---:B------:R-:W-:Y:S05]  /*4600*/  @!P0 IMAD.HI.U32 R12, R3.reuse, R4, RZ ;  /* 0x00000004030c8227 */ /* 0x040fea00078e00ff */
[----:B------:R-:W-:Y:S04]  /*4610*/  @!P0 SHF.R.U32.HI R12, RZ, R5, R12 ;  /* 0x00000005ff0c8219 */ /* 0x000fe8000001160c */
[----:B------:R-:W-:Y:S01]  /*4620*/  @!P0 SEL R0, R3, R12, !P2 ;  /* 0x0000000c03008207 */ /* 0x000fe20005000000 */
[----:B------:R-:W-:Y:S03]  /*4630*/  IMAD.MOV R12, RZ, RZ, -R3 ;  /* 0x000000ffff0c7224 */ /* 0x000fe600078e0a03 */
[----:B------:R-:W-:Y:S01]  /*4640*/  @!P0 IADD3 R16, PT, PT, R17, -R0, RZ ;  /* 0x8000000011108210 */ /* 0x000fe20007ffe0ff */
[----:B------:R-:W-:Y:S01]  /*4650*/  @!P0 IMAD R0, R11, R15, R0 ;  /* 0x0000000f0b008224 */ /* 0x000fe200078e0200 */
[----:B------:R-:W-:Y:S01]  /*4660*/  IADD3 R11, PT, PT, -R9, RZ, RZ ;  /* 0x000000ff090b7210 */ /* 0x000fe20007ffe1ff */
[----:B------:R-:W-:Y:S02]  /*4670*/  IMAD R13, R8, R12, R13 ;  /* 0x0000000c080d7224 */ /* 0x000fe400078e020d */
[----:B------:R-:W-:Y:S02]  /*4680*/  @!P0 IMAD R9, R16, R2, R3 ;  /* 0x0000000210098224 */ /* 0x000fe400078e0203 */
[----:B------:R-:W-:Y:S02]  /*4690*/  @!P0 IMAD.MOV.U32 R3, RZ, RZ, R0 ;  /* 0x000000ffff038224 */ /* 0x000fe400078e0000 */
[----:B------:R-:W-:Y:S02]  /*46a0*/  IMAD R10, R6, R11, R10 ;  /* 0x0000000b060a7224 */ /* 0x000fe400078e020a */
[----:B------:R-:W-:Y:S02]  /*46b0*/  IMAD R13, R3, R8, R13 ;  /* 0x00000008030d7224 */ /* 0x000fe400078e020d */
[----:B------:R-:W-:Y:S02]  /*46c0*/  IMAD R10, R9, R6, R10 ;  /* 0x00000006090a7224 */ /* 0x000fe400078e020a */
.L_x_84:
[----:B------:R-:W-:Y:S05]  /*46d0*/  BRA.U UP1, `(.L_x_85) ;  /* 0x0000000101107547 */ /* 0x000fea000b800000 */
[----:B------:R-:W-:Y:S04]  /*46e0*/  MOV R0, UR7 ;  /* 0x0000000700007c02 */ /* 0x000fe80008000f00 */
[----:B------:R-:W-:Y:S04]  /*46f0*/  SHF.L.U32 R3, R0, 0x1f, RZ ;  /* 0x0000001f00037819 */ /* 0x000fe800000006ff */
[----:B------:R-:W2:Y:S02]  /*4700*/  SYNCS.PHASECHK.TRANS64.TRYWAIT P0, [UR6+0xe8], R3 ;  /* 0x0000e803ff0075a7 */ /* 0x000ea40008001106 */
[----:B--2---:R-:W-:Y:S05]  /*4710*/  @!P0 BRA `(.L_x_86) ;  /* 0x00000084001c8947 */ /* 0x004fea0003800000 */
.L_x_85:
[----:B------:R-:W-:Y:S01]  /*4720*/  R2UR UR66, R21 ;  /* 0x00000000154272ca */ /* 0x000fe200000e0000 */
[----:B------:R-:W-:Y:S01]  /*4730*/  IMAD.MOV.U32 R11, RZ, RZ, 0x1 ;  /* 0x00000001ff0b7424 */ /* 0x000fe200078e00ff */
[----:B------:R-:W-:Y:S02]  /*4740*/  R2UR UR67, R20 ;  /* 0x00000000144372ca */ /* 0x000fe400000e0000 */
[----:B------:R-:W-:Y:S02]  /*4750*/  ISETP.NE.U32.AND P2, PT, RZ, UR4, PT ;  /* 0x00000004ff007c0c */ /* 0x000fe4000bf45070 */
[----:B------:R-:W-:Y:S02]  /*4760*/  SHF.L.U32 R11, R11, 0x1f, RZ ;  /* 0x0000001f0b0b7819 */ /* 0x000fe400000006ff */
[----:B------:R-:W-:Y:S05]  /*4770*/  ISETP.NE.AND.EX P2, PT, RZ, UR5, PT, P2 ;  /* 0x00000005ff007c0c */ /* 0x000fea000bf45320 */
[----:B------:R-:W-:Y:S02]  /*4780*/  USHF.L.U32 UR66, UR66, 0x7, URZ ;  /* 0x0000000742427899 */ /* 0x000fe400080006ff */
[----:B------:R-:W-:Y:S01]  /*4790*/  USHF.L.U32 UR67, UR67, 0x7, URZ ;  /* 0x0000000743437899 */ /* 0x000fe200080006ff */
[----:B------:R-:W-:Y:S11]  /*47a0*/  BRA.U !UP6, `(.L_x_87) ;  /* 0x000000010e347547 */ /* 0x000ff6000b800000 */
[----:B------:R-:W-:Y:S01]  /*47b0*/  UPLOP3.LUT UP0, UPT, UPT, UPT, UP5, 0x80, 0x8 ;  /* 0x000000000008789c */ /* 0x000fe20003f0f050 */
[----:B--2---:R-:W-:Y:S02]  /*47c0*/  HFMA2 R0, -RZ, RZ, 0, 5.9604644775390625e-08 ;  /* 0x00000001ff007431 */ /* 0x004fe400000001ff */
[----:B------:R-:W-:Y:S03]  /*47d0*/  IMAD.MOV.U32 R59, RZ, RZ, 0x1 ;  /* 0x00000001ff3b7424 */ /* 0x000fe600078e00ff */
[----:B------:R-:W-:Y:S05]  /*47e0*/  PLOP3.LUT P0, PT, PT, PT, UP0, 0x80, 0x8 ;  /* 0x000000000008781c */ /* 0x000fea0003f0f008 */
[----:B------:R-:W2:Y:S01]  /*47f0*/  @UP0 LDCU.64 UR10, c[0x0][0xa88] ;  /* 0x00015100ff0a07ac */ /* 0x000ea20008000a00 */
[----:B------:R-:W-:Y:S07]  /*4800*/  @UP0 UIMAD UR8, UR36, UR4, URZ ;  /* 0x00000004240802a4 */ /* 0x000fee000f8e02ff */
[----:B------:R-:W-:Y:S01]  /*4810*/  @!P0 PRMT R59, R0, 0x7610, R59 ;  /* 0x00007610003b8816 */ /* 0x000fe2000000003b */
[----:B--2---:R-:W-:Y:S03]  /*4820*/  @UP0 UIMAD.WIDE UR10, UR8, 0x4, UR10 ;  /* 0x00000004080a08a5 */ /* 0x004fe6000f8e020a */
[----:B------:R-:W2:Y:S03]  /*4830*/  @!UP0 LDCU UR8, c[0x0][0xa80] ;  /* 0x00015000ff0887ac */ /* 0x000ea60008000800 */
[----:B------:R-:W-:Y:S01]  /*4840*/  IMAD.U32 R14, RZ, RZ, UR10 ;  /* 0x0000000aff0e7e24 */ /* 0x000fe2000f8e00ff */
[----:B------:R-:W-:Y:S05]  /*4850*/  MOV R15, UR11 ;  /* 0x0000000b000f7c02 */ /* 0x000fea0008000f00 */
[----:B------:R4:W5:Y:S02]  /*4860*/  @P0 LDG.E R35, desc[UR38][R14.64] ;  /* 0x000000260e230981 */ /* 0x000964000c1e1900 */
[----:B--2-4-:R-:W-:Y:S07]  /*4870*/  @!P0 IMAD.U32 R35, RZ, RZ, UR8 ;  /* 0x00000008ff238e24 */ /* 0x014fee000f8e00ff */
.L_x_87:
[----:B-----5:R-:W-:Y:S01]  /*4880*/  @!P2 FSETP.EQ.AND P0, PT, R35, RZ, PT ;  /* 0x000000ff2300a20b */ /* 0x020fe20003f02000 */
[----:B------:R-:W-:Y:S01]  /*4890*/  @!UPT UIADD3 URZ, UPT, UPT, URZ, URZ, URZ ;  /* 0x000000fffffff290 */ /* 0x000fe2000fffe0ff */
[----:B------:R-:W-:Y:S11]  /*48a0*/  @!P2 BRA `(.L_x_88) ;  /* 0x000000000014a947 */ /* 0x000ff60003800000 */
[----:B------:R-:W-:Y:S02]  /*48b0*/  LOP3.LUT P2, RZ, R59, 0xff, RZ, 0xc0, !PT ;  /* 0x000000ff3bff7812 */ /* 0x000fe4000784c0ff */
[----:B------:R-:W-:Y:S04]  /*48c0*/  PLOP3.LUT P0, PT, PT, PT, UP0, 0x80, 0x8 ;  /* 0x000000000008781c */ /* 0x000fe80003f0f008 */
[----:B------:R-:W-:Y:S07]  /*48d0*/  PLOP3.LUT P0, PT, P0, PT, PT, 0x8, 0x80 ;  /* 0x000000000080781c */ /* 0x000fee000070e170 */
[----:B------:R-:W-:Y:S11]  /*48e0*/  @P2 FSETP.EQ.AND P0, PT, R35, RZ, PT ;  /* 0x000000ff2300220b */ /* 0x000ff60003f02000 */
[----:B------:R-:W-:Y:S02]  /*48f0*/  @!UPT UIADD3 URZ, UPT, UPT, URZ, URZ, URZ ;  /* 0x000000fffffff290 */ /* 0x000fe4000fffe0ff */
.L_x_88:
[----:B------:R-:W4:Y:S01]  /*4900*/  SYNCS.PHASECHK.TRANS64.TRYWAIT P2, [UR6+0xc0], R11 ;  /* 0x0000c00bff0075a7 */ /* 0x000f220008041106 */
[----:B------:R-:W-:Y:S04]  /*4910*/  ELECT P4, URZ, PT ;  /* 0x0000000000ff782f */ /* 0x000fe80003880000 */
[----:B------:R-:W-:Y:S11]  /*4920*/  PLOP3.LUT P4, PT, P0, P4, PT, 0xf2, 0x2f ;  /* 0x00000000002f781c */ /* 0x000ff60000789e72 */
[----:B------:R-:W-:Y:S02]  /*4930*/  @!UPT UIADD3 URZ, UPT, UPT, URZ, URZ, URZ ;  /* 0x000000fffffff290 */ /* 0x000fe4000fffe0ff */
[----:B-1----:R-:W-:Y:S05]  /*4940*/  @!P4 IADD3 R9, P0, PT, R36, 0x780, RZ ;  /* 0x000007802409c810 */ /* 0x002fea0007f1e0ff */
[----:B--2---:R-:W-:Y:S01]  /*4950*/  @!P4 IMAD.X R3, RZ, RZ, R37, P0 ;  /* 0x000000ffff03c224 */ /* 0x004fe200000e0625 */
[----:B----4-:R-:W-:Y:S07]  /*4960*/  @!P2 BRA `(.L_x_89) ;  /* 0x0000008000a0a947 */ /* 0x010fee0003800000 */
.L_x_222:
[----:B------:R-:W-:Y:S01]  /*4970*/  @!P4 R2UR UR9, R9 ;  /* 0x000000000909c2ca */ /* 0x000fe200000e0000 */
[----:B------:R-:W-:Y:S01]  /*4980*/  VOTEU.ALL UP4, P4 ;  /* 0x0000000000ff7886 */ /* 0x000fe20002080000 */
[----:B------:R-:W-:Y:S01]  /*4990*/  @!P4 R2UR UR8, R3 ;  /* 0x000000000308c2ca */ /* 0x000fe200000e0000 */
[----:B------:R-:W-:Y:S01]  /*49a0*/  VOTEU.ALL UP3, P4 ;  /* 0x0000000000ff7886 */ /* 0x000fe20002060000 */
[----:B------:R-:W-:Y:S01]  /*49b0*/  UMOV UR22, 0x0 ;  /* 0x0000000000167882 */ /* 0x000fe20000000000 */
[----:B------:R-:W-:Y:S01]  /*49c0*/  UMOV UR23, 0x10000000 ;  /* 0x1000000000177882 */ /* 0x000fe20000000000 */
[----:B------:R-:W-:Y:S01]  /*49d0*/  @!UP4 UIADD3 UR64, UPT, UPT, UR6, 0x200, URZ ;  /* 0x000002000640c890 */ /* 0x000fe2000fffe0ff */
[----:B-1----:R-:W-:Y:S01]  /*49e0*/  @!P4 IMAD.MOV.U32 R0, RZ, RZ, 0x2000 ;  /* 0x00002000ff00c424 */ /* 0x002fe200078e00ff */
[----:B------:R-:W-:Y:S01]  /*49f0*/  UMOV UR68, UR36 ;  /* 0x0000002400447c82 */ /* 0x000fe20008000000 */
[----:B------:R-:W-:Y:S01]  /*4a00*/  @!UP4 UIADD3 UR26, UPT, UPT, UR66, 0x20, URZ ;  /* 0x00000020421ac890 */ /* 0x000fe2000fffe0ff */
[----:B------:R-:W-:Y:S01]  /*4a10*/  @!P4 IADD3 R9, P0, PT, R36, 0x780, RZ ;  /* 0x000007802409c810 */ /* 0x000fe20007f1e0ff */
[----:B------:R-:W-:Y:S02]  /*4a20*/  @!UP4 UIADD3 UR24, UPT, UPT, UR6, 0xa00, URZ ;  /* 0x00000a000618c890 */ /* 0x000fe4000fffe0ff */
[----:B------:R-:W-:Y:S01]  /*4a30*/  IMAD.U32 R14, RZ, RZ, UR9 ;  /* 0x00000009ff0e7e24 */ /* 0x000fe2000f8e00ff */
[----:B------:R-:W-:Y:S01]  /*4a40*/  VOTEU.ALL UP2, P4 ;  /* 0x0000000000ff7886 */ /* 0x000fe20002040000 */
[----:B------:R-:W-:Y:S01]  /*4a50*/  IMAD.U32 R15, RZ, RZ, UR8 ;  /* 0x00000008ff0f7e24 */ /* 0x000fe2000f8e00ff */
[----:B------:R-:W-:Y:S01]  /*4a60*/  UMOV UR25, UR65 ;  /* 0x0000004100197c82 */ /* 0x000fe20008000000 */
[----:B------:R-:W-:Y:S01]  /*4a70*/  UMOV UR27, UR67 ;  /* 0x00000043001b7c82 */ /* 0x000fe20008000000 */
[----:B------:R-:W-:Y:S01]  /*4a80*/  @!P4 R2UR UR30, R14 ;  /* 0x000000000e1ec2ca */ /* 0x000fe200000e0000 */
[----:B------:R-:W-:Y:S01]  /*4a90*/  UMOV UR28, UR36 ;  /* 0x00000024001c7c82 */ /* 0x000fe20008000000 */
[----:B------:R-:W-:Y:S01]  /*4aa0*/  @!P4 R2UR UR31, R15 ;  /* 0x000000000f1fc2ca */ /* 0x000fe200000e0000 */
[----:B------:R-:W-:Y:S01]  /*4ab0*/  @!UP4 UIADD3 UR18, UPT, UPT, UR66, 0x40, URZ ;  /* 0x000000404212c890 */ /* 0x000fe2000fffe0ff */
[----:B------:R-:W-:Y:S01]  /*4ac0*/  @!P4 IMAD.X R3, RZ, RZ, R37, P0 ;  /* 0x000000ffff03c224 */ /* 0x000fe200000e0625 */
[----:B------:R-:W-:Y:S01]  /*4ad0*/  @!UP4 UIADD3 UR16, UPT, UPT, UR6, 0x1200, URZ ;  /* 0x000012000610c890 */ /* 0x000fe2000fffe0ff */
[----:B------:R-:W-:Y:S01]  /*4ae0*/  VOTEU.ALL UP1, P4 ;  /* 0x0000000000ff7886 */ /* 0x000fe20002020000 */
[----:B------:R-:W-:Y:S01]  /*4af0*/  UMOV UR17, UR65 ;  /* 0x0000004100117c82 */ /* 0x000fe20008000000 */
[----:B------:R-:W-:Y:S01]  /*4b00*/  UMOV UR19, UR67 ;  /* 0x0000004300137c82 */ /* 0x000fe20008000000 */
[----:B------:R-:W-:Y:S01]  /*4b10*/  UMOV UR20, UR36 ;  /* 0x0000002400147c82 */ /* 0x000fe20008000000 */
[----:B------:R-:W-:Y:S02]  /*4b20*/  @!UP4 UIADD3 UR10, UPT, UPT, UR66, 0x60, URZ ;  /* 0x00000060420ac890 */ /* 0x000fe4000fffe0ff */
[----:B------:R-:W-:Y:S03]  /*4b30*/  @!UP4 UIADD3 UR8, UPT, UPT, UR6, 0x1a00, URZ ;  /* 0x00001a000608c890 */ /* 0x000fe6000fffe0ff */
[----:B------:R1:W-:Y:S01]  /*4b40*/  @!UP3 UTMALDG.3D [UR64], [UR30], desc[UR22] ;  /* 0x000016401e00b5b4 */ /* 0x0003e20008011000 */
[----:B------:R-:W-:Y:S01]  /*4b50*/  UMOV UR9, UR65 ;  /* 0x0000004100097c82 */ /* 0x000fe20008000000 */
[----:B------:R-:W-:Y:S01]  /*4b60*/  UMOV UR11, UR67 ;  /* 0x00000043000b7c82 */ /* 0x000fe20008000000 */
[----:B------:R-:W-:Y:S01]  /*4b70*/  UMOV UR12, UR36 ;  /* 0x00000024000c7c82 */ /* 0x000fe20008000000 */
[----:B------:R-:W-:Y:S01]  /*4b80*/  UPRMT UR15, UR37, 0x654, UR65 ;  /* 0x00000654250f7896 */ /* 0x000fe20008000041 */
[----:B------:R1:W-:Y:S01]  /*4b90*/  @!UP2 UTMALDG.3D [UR24], [UR30], desc[UR22] ;  /* 0x000016181e00a5b4 */ /* 0x0003e20008011000 */
[----:B------:R-:W-:Y:S01]  /*4ba0*/  VOTEU.ALL UP2, P4 ;  /* 0x0000000000ff7886 */ /* 0x000fe20002040000 */
[----:B------:R1:W-:Y:S04]  /*4bb0*/  @!UP1 UTMALDG.3D [UR16], [UR30], desc[UR22] ;  /* 0x000016101e0095b4 */ /* 0x0003e80008011000 */
[----:B------:R1:W-:Y:S01]  /*4bc0*/  @!UP2 UTMALDG.3D [UR8], [UR30], desc[UR22] ;  /* 0x000016081e00a5b4 */ /* 0x0003e20008011000 */
[----:B------:R1:W-:Y:S01]  /*4bd0*/  @!P4 SYNCS.ARRIVE.TRANS64.RED.A0TR RZ, [UR6+0xa0], R0 ;  /* 0x0000a000ffffc9a7 */ /* 0x0003e20008300406 */
[----:B------:R-:W-:Y:S01]  /*4be0*/  SYNCS.ARRIVE.TRANS64.RED.A1T0 RZ, [UR15], RZ ;  /* 0x000000ffffff79a7 */ /* 0x000fe2000810040f */
[----:B------:R-:W2:Y:S02]  /*4bf0*/  SYNCS.PHASECHK.TRANS64.TRYWAIT P2, [UR6+0xc8], R11 ;  /* 0x0000c80bff0075a7 */ /* 0x000ea40008041106 */
[----:B-12---:R-:W-:Y:S05]  /*4c00*/  @!P2 BRA `(.L_x_90) ;  /* 0x000000800010a947 */ /* 0x006fea0003800000 */
.L_x_224:
        /* <DEDUP_REMOVED lines=8> */
[----:B------:R-:W-:Y:S01]  /*4c90*/  @!UP4 UIADD3 UR56, UPT, UPT, UR6, 0x2200, URZ ;  /* 0x000022000638c890 */ /* 0x000fe2000fffe0ff */
[----:B------:R-:W-:Y:S01]  /*4ca0*/  @!P4 IADD3 R9, P0, PT, R36, 0x780, RZ ;  /* 0x000007802409c810 */ /* 0x000fe20007f1e0ff */
[----:B------:R-:W-:Y:S01]  /*4cb0*/  UMOV UR58, UR66 ;  /* 0x00000042003a7c82 */ /* 0x000fe20008000000 */
[----:B------:R-:W-:Y:S01]  /*4cc0*/  UMOV UR60, UR36 ;  /* 0x00000024003c7c82 */ /* 0x000fe20008000000 */
[----:B------:R-:W-:Y:S01]  /*4cd0*/  @!UP4 UIADD3 UR26, UPT, UPT, UR66, 0x20, URZ ;  /* 0x00000020421ac890 */ /* 0x000fe2000fffe0ff */
[----:B------:R-:W-:Y:S01]  /*4ce0*/  IMAD.U32 R14, RZ, RZ, UR9 ;  /* 0x00000009ff0e7e24 */ /* 0x000fe2000f8e00ff */
[----:B------:R-:W-:Y:S01]  /*4cf0*/  @!UP4 UIADD3 UR24, UPT, UPT, UR6, 0x2a00, URZ ;  /* 0x00002a000618c890 */ /* 0x000fe2000fffe0ff */
[----:B------:R-:W-:Y:S01]  /*4d00*/  IMAD.U32 R15, RZ, RZ, UR8 ;  /* 0x00000008ff0f7e24 */ /* 0x000fe2000f8e00ff */
[----:B------:R-:W-:Y:S01]  /*4d10*/  VOTEU.ALL UP2, P4 ;  /* 0x0000000000ff7886 */ /* 0x000fe20002040000 */
[----:B------:R-:W-:Y:S01]  /*4d20*/  UMOV UR25, UR57 ;  /* 0x0000003900197c82 */ /* 0x000fe20008000000 */
[----:B------:R-:W-:Y:S01]  /*4d30*/  @!P4 R2UR UR30, R14 ;  /* 0x000000000e1ec2ca */ /* 0x000fe200000e0000 */
[----:B------:R-:W-:Y:S01]  /*4d40*/  UMOV UR28, UR36 ;  /* 0x00000024001c7c82 */ /* 0x000fe20008000000 */
[----:B------:R-:W-:Y:S01]  /*4d50*/  @!P4 R2UR UR31, R15 ;  /* 0x000000000f1fc2ca */ /* 0x000fe200000e0000 */
[----:B------:R-:W-:Y:S01]  /*4d60*/  UMOV UR27, UR59 ;  /* 0x0000003b001b7c82 */ /* 0x000fe20008000000 */
        /* <DEDUP_REMOVED lines=8> */
[----:B------:R-:W-:Y:S02]  /*4df0*/  @!UP4 UIADD3 UR8, UPT, UPT, UR6, 0x3a00, URZ ;  /* 0x00003a000608c890 */ /* 0x000fe4000fffe0ff */
        /* <DEDUP_REMOVED lines=13> */
.L_x_226:
        /* <DEDUP_REMOVED lines=44> */
.L_x_228:
        /* <DEDUP_REMOVED lines=9> */
[----:B------:R-:W-:Y:S01]  /*5220*/  SHF.L.U32 R20, RZ, 0x1f, RZ ;  /* 0x0000001fff147819 */ /* 0x000fe200000006ff */
        /* <DEDUP_REMOVED lines=13> */
[----:B------:R-:W-:Y:S01]  /*5300*/  @!P4 IADD3 R9, P0, PT, R36, 0x780, RZ ;  /* 0x000007802409c810 */ /* 0x000fe20007f1e0ff */
        /* <DEDUP_REMOVED lines=13> */
[----:B------:R1:W-:Y:S01]  /*53e0*/  @!UP1 UTMALDG.3D [UR16], [UR30], desc[UR22] ;  /* 0x000016101e0095b4 */ /* 0x0003e20008011000 */
[----:B------:R-:W-:Y:S05]  /*53f0*/  VOTEU.ALL UP1, P4 ;  /* 0x0000000000ff7886 */ /* 0x000fea0002020000 */
[----:B------:R1:W-:Y:S01]  /*5400*/  @!UP1 UTMALDG.3D [UR8], [UR30], desc[UR22] ;  /* 0x000016081e0095b4 */ /* 0x0003e20008011000 */
[----:B------:R2:W-:Y:S01]  /*5410*/  @!P4 SYNCS.ARRIVE.TRANS64.RED.A0TR RZ, [UR6+0xb8], R0 ;  /* 0x0000b800ffffc9a7 */ /* 0x0005e20008300406 */
[----:B------:R-:W-:Y:S01]  /*5420*/  SYNCS.ARRIVE.TRANS64.RED.A1T0 RZ, [UR21], RZ ;  /* 0x000000ffffff79a7 */ /* 0x000fe20008100415 */
[----:B--2---:R-:W-:Y:S01]  /*5430*/  @!P4 IMAD.X R0, RZ, RZ, R37, P0 ;  /* 0x000000ffff00c224 */ /* 0x004fe200000e0625 */
[----:B------:R-:W2:Y:S02]  /*5440*/  SYNCS.PHASECHK.TRANS64.TRYWAIT P2, [UR6+0xc0], R20 ;  /* 0x0000c014ff0075a7 */ /* 0x000ea40008041106 */
[----:B-12---:R-:W-:Y:S05]  /*5450*/  @!P2 BRA `(.L_x_93) ;  /* 0x000000780044a947 */ /* 0x006fea0003800000 */
.L_x_230:
[----:B------:R-:W-:Y:S01]  /*5460*/  @!P4 R2UR UR9, R9 ;  /* 0x000000000909c2ca */ /* 0x000fe200000e0000 */
[----:B------:R-:W-:Y:S01]  /*5470*/  VOTEU.ALL UP4, P4 ;  /* 0x0000000000ff7886 */ /* 0x000fe20002080000 */
[----:B------:R-:W-:Y:S01]  /*5480*/  @!P4 R2UR UR8, R0 ;  /* 0x000000000008c2ca */ /* 0x000fe200000e0000 */
[----:B------:R-:W-:Y:S01]  /*5490*/  VOTEU.ALL UP3, P4 ;  /* 0x0000000000ff7886 */ /* 0x000fe20002060000 */
[----:B------:R-:W-:Y:S01]  /*54a0*/  UMOV UR22, 0x0 ;  /* 0x0000000000167882 */ /* 0x000fe20000000000 */
[----:B------:R-:W-:Y:S01]  /*54b0*/  UMOV UR23, 0x10000000 ;  /* 0x1000000000177882 */ /* 0x000fe20000000000 */
[----:B------:R-:W-:Y:S01]  /*54c0*/  @!UP4 UIADD3 UR35, UPT, UPT, UR67, 0x40, URZ ;  /* 0x000000404323c890 */ /* 0x000fe2000fffe0ff */
[----:B------:R-:W-:Y:S01]  /*54d0*/  @!P4 IMAD.MOV.U32 R0, RZ, RZ, 0x2000 ;  /* 0x00002000ff00c424 */ /* 0x000fe200078e00ff */
        /* <DEDUP_REMOVED lines=14> */
[----:B------:R-:W-:Y:S02]  /*55c0*/  @!UP4 UIADD3 UR18, UPT, UPT, UR66, 0x40, URZ ;  /* 0x000000404212c890 */ /* 0x000fe4000fffe0ff */
        /* <DEDUP_REMOVED lines=11> */
[----:B------:R2:W-:Y:S01]  /*5680*/  @!UP2 UTMALDG.3D [UR24], [UR30], desc[UR22] ;  /* 0x000016181e00a5b4 */ /* 0x0005e20008011000 */
[----:B------:R-:W-:Y:S01]  /*5690*/  VOTEU.ALL UP2, P4 ;  /* 0x0000000000ff7886 */ /* 0x000fe20002040000 */
[----:B------:R2:W-:Y:S04]  /*56a0*/  @!UP1 UTMALDG.3D [UR16], [UR30], desc[UR22] ;  /* 0x000016101e0095b4 */ /* 0x0005e80008011000 */
[----:B------:R2:W-:Y:S01]  /*56b0*/  @!UP2 UTMALDG.3D [UR8], [UR30], desc[UR22] ;  /* 0x000016081e00a5b4 */ /* 0x0005e20008011000 */
[----:B------:R4:W-:Y:S01]  /*56c0*/  @!P4 SYNCS.ARRIVE.TRANS64.RED.A0TR RZ, [UR6+0xa0], R0 ;  /* 0x0000a000ffffc9a7 */ /* 0x0009e20008300406 */
[----:B------:R-:W-:Y:S01]  /*56d0*/  SYNCS.ARRIVE.TRANS64.RED.A1T0 RZ, [UR15], RZ ;  /* 0x000000ffffff79a7 */ /* 0x000fe2000810040f */
[----:B----4-:R-:W-:Y:S01]  /*56e0*/  @!P4 IMAD.X R0, RZ, RZ, R37, P0 ;  /* 0x000000ffff00c224 */ /* 0x010fe200000e0625 */
[----:B------:R-:W4:Y:S02]  /*56f0*/  SYNCS.PHASECHK.TRANS64.TRYWAIT P2, [UR6+0xc8], R20 ;  /* 0x0000c814ff0075a7 */ /* 0x000f240008041106 */
[----:B--2-4-:R-:W-:Y:S05]  /*5700*/  @!P2 BRA `(.L_x_94) ;  /* 0x0000007400b0a947 */ /* 0x014fea0003800000 */
.L_x_232:
        /* <DEDUP_REMOVED lines=41> */
[----:B------:R-:W4:Y:S02]  /*59a0*/  SYNCS.PHASECHK.TRANS64.TRYWAIT P2, [UR6+0xd0], R20 ;  /* 0x0000d014ff0075a7 */ /* 0x000f240008041106 */
[----:B--2-4-:R-:W-:Y:S05]  /*59b0*/  @!P2 BRA `(.L_x_95) ;  /* 0x00000074001ca947 */ /* 0x014fea0003800000 */
.L_x_234:
[----:B------:R-:W2:Y:S01]  /*59c0*/  LDC.64 R16, c[0x0][0xd10] ;  /* 0x00034400ff107b82 */ /* 0x000ea20000000a00 */
[----:B------:R-:W-:Y:S01]  /*59d0*/  @!P4 R2UR UR9, R33 ;  /* 0x000000002109c2ca */ /* 0x000fe200000e0000 */
[----:B------:R-:W-:Y:S01]  /*59e0*/  VOTEU.ALL UP4, P4 ;  /* 0x0000000000ff7886 */ /* 0x000fe20002080000 */
[----:B------:R-:W-:Y:S01]  /*59f0*/  @!P4 R2UR UR8, R21 ;  /* 0x000000001508c2ca */ /* 0x000fe200000e0000 */
[----:B------:R-:W-:Y:S01]  /*5a00*/  VOTEU.ALL UP3, P4 ;  /* 0x0000000000ff7886 */ /* 0x000fe20002060000 */
[----:B------:R-:W-:Y:S03]  /*5a10*/  UMOV UR14, 0x0 ;  /* 0x00000000000e7882 */ /* 0x000fe60000000000 */
[----:B------:R-:W4:Y:S01]  /*5a20*/  LDC.64 R14, c[0x0][0xd18] ;  /* 0x00034600ff0e7b82 */ /* 0x000f220000000a00 */
[----:B------:R-:W-:Y:S01]  /*5a30*/  @!UP4 UIADD3 UR35, UPT, UPT, UR67, 0x60, URZ ;  /* 0x000000604323c890 */ /* 0x000fe2000fffe0ff */
[----:B------:R-:W-:Y:S01]  /*5a40*/  @!P4 IMAD.MOV.U32 R21, RZ, RZ, 0x2000 ;  /* 0x00002000ff15c424 */ /* 0x000fe200078e00ff */
[----:B------:R-:W-:Y:S01]  /*5a50*/  @!UP4 UIADD3 UR32, UPT, UPT, UR6, 0x4200, URZ ;  /* 0x000042000620c890 */ /* 0x000fe2000fffe0ff */
[----:B------:R-:W-:Y:S01]  /*5a60*/  @P3 SHF.R.U32.HI R30, RZ, 0x10, R25 ;  /* 0x00000010ff1e3819 */ /* 0x000fe20000011619 */
[----:B------:R-:W-:Y:S03]  /*5a70*/  UMOV UR15, 0x10000000 ;  /* 0x10000000000f7882 */ /* 0x000fe60000000000 */
[----:B------:R-:W5:Y:S01]  /*5a80*/  @!P1 LDC R0, c[0x0][0xd20] ;  /* 0x00034800ff009b82 */ /* 0x000f620000000800 */
[----:B------:R-:W-:Y:S01]  /*5a90*/  UMOV UR33, UR49 ;  /* 0x0000003100217c82 */ /* 0x000fe20008000000 */
[----:B------:R-:W-:Y:S01]  /*5aa0*/  IMAD.U32 R38, RZ, RZ, UR9 ;  /* 0x00000009ff267e24 */ /* 0x000fe2000f8e00ff */
[----:B------:R-:W-:Y:S05]  /*5ab0*/  UMOV UR34, UR66 ;  /* 0x0000004200227c82 */ /* 0x000fea0008000000 */
[----:B-1----:R-:W1:Y:S01]  /*5ac0*/  @!P1 LDC R3, c[0x0][0xd0c] ;  /* 0x00034300ff039b82 */ /* 0x002e620000000800 */
[----:B------:R-:W-:Y:S01]  /*5ad0*/  IMAD.U32 R39, RZ, RZ, UR8 ;  /* 0x00000008ff277e24 */ /* 0x000fe2000f8e00ff */
[----:B------:R-:W-:Y:S01]  /*5ae0*/  @!UP4 UIADD3 UR26, UPT, UPT, UR66, 0x20, URZ ;  /* 0x00000020421ac890 */ /* 0x000fe2000fffe0ff */
[----:B------:R-:W-:Y:S01]  /*5af0*/  @!P4 R2UR UR22, R38 ;  /* 0x000000002616c2ca */ /* 0x000fe200000e0000 */
[----:B------:R-:W-:Y:S01]  /*5b00*/  @!UP4 UIADD3 UR24, UPT, UPT, UR6, 0x4a00, URZ ;  /* 0x00004a000618c890 */ /* 0x000fe2000fffe0ff */
[----:B------:R-:W-:Y:S01]  /*5b10*/  VIADD R32, R32, 0x1 ;  /* 0x0000000120207836 */ /* 0x000fe20000000000 */
[----:B------:R-:W-:Y:S01]  /*5b20*/  @!P4 R2UR UR23, R39 ;  /* 0x000000002717c2ca */ /* 0x000fe200000e0000 */
[----:B------:R-:W-:Y:S01]  /*5b30*/  VOTEU.ALL UP2, P4 ;  /* 0x0000000000ff7886 */ /* 0x000fe20002040000 */
[----:B------:R-:W-:Y:S01]  /*5b40*/  UMOV UR25, UR49 ;  /* 0x0000003100197c82 */ /* 0x000fe20008000000 */
[----:B------:R-:W-:Y:S01]  /*5b50*/  UMOV UR28, UR36 ;  /* 0x00000024001c7c82 */ /* 0x000fe20008000000 */
[----:B------:R-:W-:Y:S01]  /*5b60*/  UMOV UR27, UR35 ;  /* 0x00000023001b7c82 */ /* 0x000fe20008000000 */
[----:B------:R-:W-:Y:S02]  /*5b70*/  @!UP4 UIADD3 UR18, UPT, UPT, UR66, 0x40, URZ ;  /* 0x000000404212c890 */ /* 0x000fe4000fffe0ff */
[----:B------:R-:W-:Y:S01]  /*5b80*/  @!UP4 UIADD3 UR16, UPT, UPT, UR6, 0x5200, URZ ;  /* 0x000052000610c890 */ /* 0x000fe2000fffe0ff */
[----:B------:R-:W-:Y:S01]  /*5b90*/  VOTEU.ALL UP1, P4 ;  /* 0x0000000000ff7886 */ /* 0x000fe20002020000 */
[----:B------:R-:W-:Y:S01]  /*5ba0*/  UMOV UR17, UR49 ;  /* 0x0000003100117c82 */ /* 0x000fe20008000000 */
[----:B------:R-:W-:Y:S01]  /*5bb0*/  UMOV UR20, UR36 ;  /* 0x0000002400147c82 */ /* 0x000fe20008000000 */
[----:B------:R-:W-:Y:S02]  /*5bc0*/  UMOV UR19, UR35 ;  /* 0x0000002300137c82 */ /* 0x000fe40008000000 */
[----:B------:R1:W-:Y:S01]  /*5bd0*/  @!UP3 UTMALDG.3D [UR32], [UR22], desc[UR14] ;  /* 0x00000e201600b5b4 */ /* 0x0003e20008011000 */
[----:B------:R-:W-:Y:S02]  /*5be0*/  @!UP4 UIADD3 UR10, UPT, UPT, UR66, 0x60, URZ ;  /* 0x00000060420ac890 */ /* 0x000fe4000fffe0ff */
[----:B------:R-:W-:Y:S01]  /*5bf0*/  @!UP4 UIADD3 UR8, UPT, UPT, UR6, 0x5a00, URZ ;  /* 0x00005a000608c890 */ /* 0x000fe2000fffe0ff */
[----:B------:R-:W-:Y:S01]  /*5c00*/  UMOV UR9, UR49 ;  /* 0x0000003100097c82 */ /* 0x000fe20008000000 */
[----:B------:R-:W-:Y:S01]  /*5c10*/  UMOV UR12, UR36 ;  /* 0x00000024000c7c82 */ /* 0x000fe20008000000 */
[----:B------:R-:W-:Y:S01]  /*5c20*/  UMOV UR11, UR35 ;  /* 0x00000023000b7c82 */ /* 0x000fe20008000000 */
[----:B------:R1:W-:Y:S01]  /*5c30*/  @!UP2 UTMALDG.3D [UR24], [UR22], desc[UR14] ;  /* 0x00000e181600a5b4 */ /* 0x0003e20008011000 */
[----:B------:R-:W-:Y:S01]  /*5c40*/  VOTEU.ALL UP2, P4 ;  /* 0x0000000000ff7886 */ /* 0x000fe20002040000 */
[----:B--2---:R-:W-:Y:S01]  /*5c50*/  @!P1 IMAD.HI.U32 R12, R13, R16, RZ ;  /* 0x000000100d0c9227 */ /* 0x004fe200078e00ff */
[----:B----4-:R-:W-:Y:S02]  /*5c60*/  @!P1 ISETP.NE.AND P0, PT, R14, 0x1, PT ;  /* 0x000000010e00980c */ /* 0x010fe40003f05270 */
[----:B-1----:R-:W-:Y:S01]  /*5c70*/  @!P1 ISETP.NE.AND P2, PT, R3, 0x1, PT ;  /* 0x000000010300980c */ /* 0x002fe20003f45270 */
[C---:B------:R-:W-:Y:S01]  /*5c80*/  @!P1 IMAD.HI.U32 R9, R10.reuse, R15, RZ ;  /* 0x0000000f0a099227 */ /* 0x040fe200078e00ff */
[----:B------:R-:W-:Y:S01]  /*5c90*/  @!P1 SHF.R.U32.HI R12, RZ, R17, R12 ;  /* 0x00000011ff0c9219 */ /* 0x000fe2000001160c */
[----:B------:R1:W-:Y:S03]  /*5ca0*/  @!UP1 UTMALDG.3D [UR16], [UR22], desc[UR14] ;  /* 0x00000e10160095b4 */ /* 0x0003e60008011000 */
[----:B-----5:R-:W-:Y:S02]  /*5cb0*/  @!P1 SHF.R.U32.HI R9, RZ, R0, R9 ;  /* 0x00000000ff099219 */ /* 0x020fe40000011609 */
[----:B------:R-:W-:Y:S02]  /*5cc0*/  @!P1 SEL R12, R13, R12, !P2 ;  /* 0x0000000c0d0c9207 */ /* 0x000fe40005000000 */
[----:B------:R-:W-:Y:S01]  /*5cd0*/  @!P1 SEL R9, R10, R9, !P0 ;  /* 0x000000090a099207 */ /* 0x000fe20004000000 */
[----:B------:R1:W-:Y:S01]  /*5ce0*/  @!UP2 UTMALDG.3D [UR8], [UR22], desc[UR14] ;  /* 0x00000e081600a5b4 */ /* 0x0003e20008011000 */
[----:B------:R1:W-:Y:S03]  /*5cf0*/  @!P4 SYNCS.ARRIVE.TRANS64.RED.A0TR RZ, [UR6+0xb0], R21 ;  /* 0x0000b015ffffc9a7 */ /* 0x0003e60008300406 */
[----:B------:R-:W-:Y:S02]  /*5d00*/  @!P1 IMAD.IADD R0, R9, 0x1, -R12 ;  /* 0x0000000109009824 */ /* 0x000fe400078e0a0c */
[----:B------:R-:W-:Y:S02]  /*5d10*/  @!P1 IMAD.IADD R9, R12, 0x1, -R9 ;  /* 0x000000010c099824 */ /* 0x000fe400078e0a09 */
[----:B------:R-:W-:Y:S02]  /*5d20*/  @!P1 IMAD R13, R0, R3, R13 ;  /* 0x00000003000d9224 */ /* 0x000fe400078e020d */
[----:B------:R-:W-:Y:S01]  /*5d30*/  @!P1 IMAD R10, R9, R14, R10 ;  /* 0x0000000e090a9224 */ /* 0x000fe200078e020a */
[----:B------:R-:W-:Y:S01]  /*5d40*/  SYNCS.ARRIVE.TRANS64.RED.A1T0 RZ, [UR13], RZ ;  /* 0x000000ffffff79a7 */ /* 0x000fe2000810040d */
[----:B------:R-:W2:Y:S02]  /*5d50*/  SYNCS.PHASECHK.TRANS64.TRYWAIT P5, [UR6+0xd8], R20 ;  /* 0x0000d814ff0075a7 */ /* 0x000ea400080a1106 */
[----:B-12---:R-:W-:Y:S05]  /*5d60*/  @!P5 BRA `(.L_x_96) ;  /* 0x000000700048d947 */ /* 0x006fea0003800000 */
.L_x_236:
[----:B-1----:R-:W-:Y:S01]  /*5d70*/  @!P4 IADD3 R3, P0, PT, R36, 0x780, RZ ;  /* 0x000007802403c810 */ /* 0x002fe20007f1e0ff */
[----:B------:R-:W-:Y:S01]  /*5d80*/  VOTEU.ALL UP3, P4 ;  /* 0x0000000000ff7886 */ /* 0x000fe20002060000 */
[----:B------:R-:W-:Y:S01]  /*5d90*/  UMOV UR14, 0x0 ;  /* 0x00000000000e7882 */ /* 0x000fe20000000000 */
[----:B------:R-:W-:Y:S01]  /*5da0*/  UMOV UR15, 0x10000000 ;  /* 0x10000000000f7882 */ /* 0x000fe20000000000 */
[----:B------:R-:W-:Y:S01]  /*5db0*/  @!P4 R2UR UR9, R3 ;  /* 0x000000000309c2ca */ /* 0x000fe200000e0000 */
[----:B------:R-:W-:Y:S01]  /*5dc0*/  @!P4 IMAD.X R0, RZ, RZ, R37, P0 ;  /* 0x000000ffff00c224 */ /* 0x000fe200000e0625 */
[----:B------:R-:W-:Y:S01]  /*5dd0*/  UMOV UR33, UR41 ;  /* 0x0000002900217c82 */ /* 0x000fe20008000000 */
[----:B------:R-:W-:Y:S01]  /*5de0*/  UMOV UR34, UR66 ;  /* 0x0000004200227c82 */ /* 0x000fe20008000000 */
[----:B------:R-:W-:Y:S01]  /*5df0*/  VOTEU.ALL UP4, P4 ;  /* 0x0000000000ff7886 */ /* 0x000fe20002080000 */
[----:B------:R-:W-:Y:S01]  /*5e00*/  VOTEU.ALL UP2, P4 ;  /* 0x0000000000ff7886 */ /* 0x000fe20002040000 */
[----:B------:R-:W-:Y:S01]  /*5e10*/  @!P4 R2UR UR8, R0 ;  /* 0x000000000008c2ca */ /* 0x000fe200000e0000 */
[----:B------:R-:W-:Y:S01]  /*5e20*/  UMOV UR25, UR41 ;  /* 0x0000002900197c82 */ /* 0x000fe20008000000 */
[----:B------:R-:W-:Y:S01]  /*5e30*/  UMOV UR28, UR36 ;  /* 0x00000024001c7c82 */ /* 0x000fe20008000000 */
[----:B------:R-:W-:Y:S01]  /*5e40*/  @!UP4 UIADD3 UR35, UPT, UPT, UR67, 0x70, URZ ;  /* 0x000000704323c890 */ /* 0x000fe2000fffe0ff */
[----:B------:R-:W-:Y:S01]  /*5e50*/  ISETP.NE.AND P0, PT, R32, 0x2, PT ;  /* 0x000000022000780c */ /* 0x000fe20003f05270 */
[----:B------:R-:W-:Y:S01]  /*5e60*/  @!UP4 UIADD3 UR32, UPT, UPT, UR6, 0x6200, URZ ;  /* 0x000062000620c890 */ /* 0x000fe2000fffe0ff */
[----:B------:R-:W-:Y:S01]  /*5e70*/  IMAD.IADD R20, R10, 0x1, R51 ;  /* 0x000000010a147824 */ /* 0x000fe200078e0233 */
[----:B------:R-:W-:Y:S01]  /*5e80*/  @!UP4 UIADD3 UR26, UPT, UPT, UR66, 0x20, URZ ;  /* 0x00000020421ac890 */ /* 0x000fe2000fffe0ff */
[----:B------:R-:W-:Y:S01]  /*5e90*/  IMAD.U32 R14, RZ, RZ, UR9 ;  /* 0x00000009ff0e7e24 */ /* 0x000fe2000f8e00ff */
[----:B------:R-:W-:Y:S01]  /*5ea0*/  @!UP4 UIADD3 UR24, UPT, UPT, UR6, 0x6a00, URZ ;  /* 0x00006a000618c890 */ /* 0x000fe2000fffe0ff */
[----:B------:R-:W-:Y:S01]  /*5eb0*/  SEL R0, RZ, 0x1, P0 ;  /* 0x00000001ff007807 */ /* 0x000fe20000000000 */
[----:B------:R-:W-:Y:S01]  /*5ec0*/  UMOV UR27, UR35 ;  /* 0x00000023001b7c82 */ /* 0x000fe20008000000 */
[----:B------:R-:W-:Y:S01]  /*5ed0*/  @!UP4 UIADD3 UR18, UPT, UPT, UR66, 0x40, URZ ;  /* 0x000000404212c890 */ /* 0x000fe2000fffe0ff */
[----:B------:R-:W-:Y:S01]  /*5ee0*/  IMAD.U32 R15, RZ, RZ, UR8 ;  /* 0x00000008ff0f7e24 */ /* 0x000fe2000f8e00ff */
[----:B------:R-:W-:Y:S01]  /*5ef0*/  @!P4 R2UR UR22, R14 ;  /* 0x000000000e16c2ca */ /* 0x000fe200000e0000 */
[----:B------:R-:W-:Y:S01]  /*5f00*/  @!UP4 UIADD3 UR16, UPT, UPT, UR6, 0x7200, URZ ;  /* 0x000072000610c890 */ /* 0x000fe2000fffe0ff */
[----:B------:R-:W-:Y:S01]  /*5f10*/  LOP3.LUT R31, R31, R0, RZ, 0x3c, !PT ;  /* 0x000000001f1f7212 */ /* 0x000fe200078e3cff */
[----:B------:R-:W-:Y:S01]  /*5f20*/  VOTEU.ALL UP1, P4 ;  /* 0x0000000000ff7886 */ /* 0x000fe20002020000 */
[----:B------:R-:W-:Y:S01]  /*5f30*/  @!P4 R2UR UR23, R15 ;  /* 0x000000000f17c2ca */ /* 0x000fe200000e0000 */
[----:B------:R-:W-:Y:S01]  /*5f40*/  UMOV UR17, UR41 ;  /* 0x0000002900117c82 */ /* 0x000fe20008000000 */
[----:B------:R-:W-:Y:S01]  /*5f50*/  UMOV UR20, UR36 ;  /* 0x0000002400147c82 */ /* 0x000fe20008000000 */
[----:B------:R-:W-:Y:S01]  /*5f60*/  UMOV UR19, UR35 ;  /* 0x0000002300137c82 */ /* 0x000fe20008000000 */
[----:B------:R-:W-:Y:S01]  /*5f70*/  @!UP4 UIADD3 UR10, UPT, UPT, UR66, 0x60, URZ ;  /* 0x00000060420ac890 */ /* 0x000fe2000fffe0ff */
[----:B------:R-:W-:Y:S01]  /*5f80*/  IMAD.IADD R21, R13, 0x1, R58 ;  /* 0x000000010d157824 */ /* 0x000fe200078e023a */
[----:B------:R-:W-:Y:S01]  /*5f90*/  @!UP4 UIADD3 UR8, UPT, UPT, UR6, 0x7a00, URZ ;  /* 0x00007a000608c890 */ /* 0x000fe2000fffe0ff */
[----:B------:R-:W-:Y:S01]  /*5fa0*/  SEL R32, R32, RZ, P0 ;  /* 0x000000ff20207207 */ /* 0x000fe20000000000 */
[----:B------:R-:W-:Y:S01]  /*5fb0*/  UMOV UR9, UR41 ;  /* 0x0000002900097c82 */ /* 0x000fe20008000000 */
[----:B------:R-:W-:Y:S01]  /*5fc0*/  UMOV UR12, UR36 ;  /* 0x00000024000c7c82 */ /* 0x000fe20008000000 */
[----:B------:R-:W-:Y:S03]  /*5fd0*/  UMOV UR11, UR35 ;  /* 0x00000023000b7c82 */ /* 0x000fe60008000000 */
[----:B------:R1:W-:Y:S01]  /*5fe0*/  @!UP3 UTMALDG.3D [UR32], [UR22], desc[UR14] ;  /* 0x00000e201600b5b4 */ /* 0x0003e20008011000 */
[----:B------:R2:W-:Y:S01]  /*5ff0*/  @!UP2 UTMALDG.3D [UR24], [UR22], desc[UR14] ;  /* 0x00000e181600a5b4 */ /* 0x0005e20008011000 */
[----:B------:R-:W-:Y:S01]  /*6000*/  VOTEU.ALL UP2, P4 ;  /* 0x0000000000ff7886 */ /* 0x000fe20002040000 */
[----:B------:R2:W-:Y:S01]  /*6010*/  @!UP1 UTMALDG.3D [UR16], [UR22], desc[UR14] ;  /* 0x00000e10160095b4 */ /* 0x0005e20008011000 */
[----:B------:R-:W-:Y:S03]  /*6020*/  UPLOP3.LUT UP1, UPT, UPT, UPT, UPT, 0x80, 0x8 ;  /* 0x000000000008789c */ /* 0x000fe60003f2f070 */
[----:B------:R2:W-:Y:S01]  /*6030*/  @!UP2 UTMALDG.3D [UR8], [UR22], desc[UR14] ;  /* 0x00000e081600a5b4 */ /* 0x0005e20008011000 */
[----:B------:R2:W-:Y:S01]  /*6040*/  @!P4 SYNCS.ARRIVE.TRANS64.RED.A0TR RZ, [UR6+0xb8], R29 ;  /* 0x0000b81dffffc9a7 */ /* 0x0005e20008300406 */
[----:B-1----:R-:W-:Y:S01]  /*6050*/  @P3 R2UR UR36, R30 ;  /* 0x000000001e2432ca */ /* 0x002fe200000e0000 */
[----:B------:R-:W-:Y:S01]  /*6060*/  SYNCS.ARRIVE.TRANS64.RED.A1T0 RZ, [UR21], RZ ;  /* 0x000000ffffff79a7 */ /* 0x000fe20008100415 */
[----:B------:R-:W-:Y:S02]  /*6070*/  @!UPT UIADD3 URZ, UPT, UPT, URZ, URZ, URZ ;  /* 0x000000fffffff290 */ /* 0x000fe4000fffe0ff */
[----:B------:R-:W-:Y:S11]  /*6080*/  @P3 BRA `(.L_x_97) ;  /* 0xffffffe000983947 */ /* 0x000ff6000383ffff */
[----:B------:R-:W1:Y:S02]  /*6090*/  SYNCS.PHASECHK.TRANS64.TRYWAIT P0, [UR6+0xc0], R11 ;  /* 0x0000c00bff0075a7 */ /* 0x000e640008001106 */
[----:B-1----:R-:W-:Y:S05]  /*60a0*/  @!P0 BRA `(.L_x_98) ;  /* 0x0000006c00908947 */ /* 0x002fea0003800000 */
.L_x_238:
[----:B------:R-:W4:Y:S02]  /*60b0*/  SYNCS.PHASECHK.TRANS64.TRYWAIT P0, [UR6+0xc8], R11 ;  /* 0x0000c80bff0075a7 */ /* 0x000f240008001106 */
[----:B----4-:R-:W-:Y:S05]  /*60c0*/  @!P0 BRA `(.L_x_99) ;  /* 0x0000006c00a08947 */ /* 0x010fea0003800000 */
.L_x_240:
[----:B------:R-:W4:Y:S01]  /*60d0*/  SYNCS.PHASECHK.TRANS64.TRYWAIT P0, [UR6+0xd0], R11 ;  /* 0x0000d00bff0075a7 */ /* 0x000f220008001106 */
[----:B-1----:R-:W-:Y:S01]  /*60e0*/  HFMA2 R0, -RZ, RZ, 0, 5.9604644775390625e-08 ;  /* 0x00000001ff007431 */ /* 0x002fe200000001ff */
[----:B----4-:R-:W-:Y:S06]  /*60f0*/  @!P0 BRA `(.L_x_100) ;  /* 0x0000006c00ac8947 */ /* 0x010fec0003800000 */
.L_x_242:
[----:B-1----:R-:W-:Y:S02]  /*6100*/  MOV R2, UR6 ;  /* 0x0000000600027c02 */ /* 0x002fe40008000f00 */
[----:B------:R-:W-:-:S07]  /*6110*/  SHF.L.U32 R3, R0, 0x1f, RZ ;  /* 0x0000001f00037819 */ /* 0x000fce00000006ff */
.L_x_101:
[----:B-1----:R1:W4:Y:S02]  /*6120*/  SYNCS.PHASECHK.TRANS64.TRYWAIT P0, [R2+URZ+0xd8], R3 ;  /* 0x0000d803020075a7 */ /* 0x00232400080011ff */
[----:B----4-:R-:W-:Y:S05]  /*6130*/  @!P0 NANOSLEEP.SYNCS 0x989680 ;  /* 0x009896800000895d */ /* 0x010fea0003900000 */
[----:B------:R-:W4:Y:S02]  /*6140*/  @!P0 SYNCS.PHASECHK.TRANS64 P0, [R2+URZ+0xd8], R3 ;  /* 0x0000d803020085a7 */ /* 0x000f2400080010ff */
[----:B--2-4-:R-:W-:Y:S05]  /*6150*/  @P0 EXIT ;  /* 0x000000000000094d */ /* 0x014fea0003800000 */
[----:B------:R-:W-:Y:S05]  /*6160*/  BRA `(.L_x_101) ;  /* 0xfffffffc00ec7947 */ /* 0x000fea000383ffff */
.L_x_82:
[----:B------:R-:W-:-:S06]  /*6170*/  UISETP.GE.AND UP1, UPT, UR10, 0x4, UPT ;  /* 0x000000040a00788c */ /* 0x000fcc000bf26270 */
[----:B------:R-:W-:-:S13]  /*6180*/  PLOP3.LUT P0, PT, PT, PT, UP1, 0x80, 0x8 ;  /* 0x000000000008781c */ /* 0x000fda0003f0f018 */
[----:B------:R-:W-:Y:S05]  /*6190*/  @!P0 EXIT ;  /* 0x000000000000894d */ /* 0x000fea0003800000 */
[----:B------:R-:W-:Y:S01]  /*61a0*/  BAR.SYNC.DEFER_BLOCKING 0x6, 0xa0 ;  /* 0x0182800000007b1d */ /* 0x000fe20000010000 */
[C---:B------:R-:W-:Y:S01]  /*61b0*/  IMAD.SHL.U32 R4, R70.reuse, 0x10, RZ ;  /* 0x0000001046047824 */ /* 0x040fe200078e00ff */
[C---:B------:R-:W-:Y:S01]  /*61c0*/  R2P PR, R70.reuse, 0x18 ;  /* 0x0000001846007804 */ /* 0x040fe20000000000 */
[C---:B------:R-:W-:Y:S01]  /*61d0*/  IMAD.U32 R31, R70.reuse, 0x10000, RZ ;  /* 0x00010000461f7824 */ /* 0x040fe200078e00ff */
[----:B------:R-:W-:Y:S01]  /*61e0*/  LOP3.LUT R70, R70, 0x60, RZ, 0xc0, !PT ;  /* 0x0000006046467812 */ /* 0x000fe200078ec0ff */
[----:B------:R-:W-:Y:S01]  /*61f0*/  IMAD.MOV.U32 R68, RZ, RZ, 0xa0 ;  /* 0x000000a0ff447424 */ /* 0x000fe200078e00ff */
[----:B------:R-:W-:Y:S02]  /*6200*/  UMOV UR48, 0x400 ;  /* 0x0000040000307882 */ /* 0x000fe40000000000 */
[----:B------:R-:W1:Y:S01]  /*6210*/  LDC R63, c[0x0][0x370] ;  /* 0x0000dc00ff3f7b82 */ /* 0x000e620000000800 */
[----:B------:R-:W-:Y:S01]  /*6220*/  ULEA UR48, UR37, UR48, 0x18 ;  /* 0x0000003025307291 */ /* 0x000fe2000f8ec0ff */
[----:B------:R-:W-:-:S02]  /*6230*/  LOP3.LUT R4, R3, 0x600, R4, 0xf8, !PT ;  /* 0x0000060003047812 */ /* 0x000fc400078ef804 */
[----:B------:R-:W-:Y:S02]  /*6240*/  CS2R R66, SRZ ;  /* 0x0000000000427805 */ /* 0x000fe4000001ff00 */
[----:B------:R-:W-:Y:S01]  /*6250*/  LOP3.LUT R31, R31, 0x600000, RZ, 0xc0, !PT ;  /* 0x006000001f1f7812 */ /* 0x000fe200078ec0ff */
[----:B------:R-:W-:Y:S01]  /*6260*/  UIADD3 UR4, UPT, UPT, UR48, 0x200, URZ ;  /* 0x0000020030047890 */ /* 0x000fe2000fffe0ff */
[----:B------:R-:W-:Y:S01]  /*6270*/  MOV R30, RZ ;  /* 0x000000ff001e7202 */ /* 0x000fe20000000f00 */
[----:B------:R-:W-:Y:S01]  /*6280*/  IMAD.MOV.U32 R75, RZ, RZ, RZ ;  /* 0x000000ffff4b7224 */ /* 0x000fe200078e00ff */
[----:B------:R-:W2:Y:S01]  /*6290*/  LDC R28, c[0x0][0xd0c] ;  /* 0x00034300ff1c7b82 */ /* 0x000ea20000000800 */
[----:B------:R-:W-:Y:S01]  /*62a0*/  SEL R68, R68, 0x60, !P3 ;  /* 0x0000006044447807 */ /* 0x000fe20005800000 */
[----:B------:R-:W3:Y:S01]  /*62b0*/  LDCU.64 UR52, c[0x0][0x348] ;  /* 0x00006900ff3477ac */ /* 0x000ee20008000a00 */
[----:B------:R-:W-:Y:S01]  /*62c0*/  IMAD.U32 R61, RZ, RZ, UR4 ;  /* 0x00000004ff3d7e24 */ /* 0x000fe2000f8e00ff */
[----:B------:R-:W4:Y:S03]  /*62d0*/  LDCU.64 UR44, c[0x0][0xa88] ;  /* 0x00015100ff2c77ac */ /* 0x000f260008000a00 */
[----:B------:R-:W-:Y:S01]  /*62e0*/  IMAD R71, R4, 0x4, R61 ;  /* 0x0000000404477824 */ /* 0x000fe200078e023d */
[----:B------:R-:W1:Y:S01]  /*62f0*/  LDC R60, c[0x0][0xd20] ;  /* 0x00034800ff3c7b82 */ /* 0x000e620000000800 */
[----:B------:R-:W3:Y:S01]  /*6300*/  LDS R0, [UR48+0x180] ;  /* 0x00018030ff007984 */ /* 0x000ee20008000800 */
[----:B------:R-:W1:Y:S01]  /*6310*/  LDCU.64 UR46, c[0x0][0xa90] ;  /* 0x00015200ff2e77ac */ /* 0x000e620008000a00 */
[C---:B------:R-:W-:Y:S01]  /*6320*/  VIADD R69, R71.reuse, 0x140 ;  /* 0x0000014047457836 */ /* 0x040fe20000000000 */
[----:B------:R-:W-:Y:S01]  /*6330*/  @P4 IADD3 R69, PT, PT, R71, 0xc0, RZ ;  /* 0x000000c047454810 */ /* 0x000fe20007ffe0ff */
[----:B------:R-:W-:Y:S01]  /*6340*/  UMOV UR49, URZ ;  /* 0x000000ff00317c82 */ /* 0x000fe20008000000 */
[----:B------:R-:W-:-:S02]  /*6350*/  UMOV UR51, URZ ;  /* 0x000000ff00337c82 */ /* 0x000fc40008000000 */
[----:B------:R-:W1:Y:S08]  /*6360*/  LDC R26, c[0x0][0xd30] ;  /* 0x00034c00ff1a7b82 */ /* 0x000e700000000800 */
[----:B------:R-:W1:Y:S08]  /*6370*/  LDC.64 R56, c[0x0][0xd10] ;  /* 0x00034400ff387b82 */ /* 0x000e700000000a00 */
[----:B------:R-:W1:Y:S08]  /*6380*/  LDC.64 R24, c[0x0][0xd18] ;  /* 0x00034600ff187b82 */ /* 0x000e700000000a00 */
[----:B------:R-:W1:Y:S08]  /*6390*/  LDC.64 R22, c[0x0][0xd28] ;  /* 0x00034a00ff167b82 */ /* 0x000e700000000a00 */
[----:B------:R-:W1:Y:S01]  /*63a0*/  LDC.64 R54, c[0x0][0xab0] ;  /* 0x0002ac00ff367b82 */ /* 0x000e620000000a00 */
[----:B---3--:R-:W-:-:S07]  /*63b0*/  IADD3 R31, PT, PT, R0, R31, RZ ;  /* 0x0000001f001f7210 */ /* 0x008fce0007ffe0ff */
[----:B------:R-:W3:Y:S08]  /*63c0*/  LDC.64 R52, c[0x0][0xaa8] ;  /* 0x0002aa00ff347b82 */ /* 0x000ef00000000a00 */
[----:B--2-4-:R-:W1:Y:S02]  /*63d0*/  LDC R62, c[0x0][0x374] ;  /* 0x0000dd00ff3e7b82 */ /* 0x014e640000000800 */
.L_x_177:
[C---:B------:R-:W-:Y:S02]  /*63e0*/  LEA R0, R75.reuse, UR48, 0x3 ;  /* 0x000000304b007c11 */ /* 0x040fe4000f8e18ff */
[----:B------:R-:W-:Y:S02]  /*63f0*/  SHF.L.U32 R3, R66, 0x1f, RZ ;  /* 0x0000001f42037819 */ /* 0x000fe400000006ff */
[----:B------:R-:W-:Y:S02]  /*6400*/  LEA R16, R75, UR48, 0x4 ;  /* 0x000000304b107c11 */ /* 0x000fe4000f8e20ff */
[----:B------:R-:W2:Y:S02]  /*6410*/  SYNCS.PHASECHK.TRANS64.TRYWAIT P0, [R0+URZ+0xf0], R3 ;  /* 0x0000f003000075a7 */ /* 0x000ea400080011ff */
[----:B--23--:R-:W-:Y:S05]  /*6420*/  @!P0 BRA `(.L_x_102) ;  /* 0x0000006800f88947 */ /* 0x00cfea0003800000 */
.L_x_243:
[----:B------:R-:W4:Y:S01]  /*6430*/  LDC.64 R14, c[0x0][0xd10] ;  /* 0x00034400ff0e7b82 */ /* 0x000f220000000a00 */
[----:B------:R-:W3:Y:S01]  /*6440*/  LDS.128 R16, [R16+0x160] ;  /* 0x0001600010107984 */ /* 0x000ee20000000c00 */
[----:B-1----:R-:W-:Y:S01]  /*6450*/  ISETP.NE.AND P1, PT, R26, 0x1, PT ;  /* 0x000000011a00780c */ /* 0x002fe20003f25270 */
[----:B--2---:R-:W-:Y:S01]  /*6460*/  VIADD R0, R0, 0x100 ;  /* 0x0000010000007836 */ /* 0x004fe20000000000 */
[----:B------:R-:W-:Y:S04]  /*6470*/  ISETP.GE.AND P0, PT, R2, 0x1, PT ;  /* 0x000000010200780c */ /* 0x000fe80003f06270 */
[----:B------:R-:W1:Y:S01]  /*6480*/  LDC.64 R12, c[0x0][0xd18] ;  /* 0x00034600ff0c7b82 */ /* 0x000e620000000a00 */
[----:B------:R-:W-:Y:S01]  /*6490*/  PRMT R0, RZ, 0x654, R0 ;  /* 0x00000654ff007816 */ /* 0x000fe20000000000 */
[----:B------:R-:W-:Y:S01]  /*64a0*/  @!PT LDS RZ, [RZ] ;  /* 0x00000000fffff984 */ /* 0x000fe20000000800 */
[----:B------:R-:W-:Y:S01]  /*64b0*/  @!PT LDS RZ, [RZ] ;  /* 0x00000000fffff984 */ /* 0x000fe20000000800 */
[----:B------:R-:W-:Y:S01]  /*64c0*/  @!PT LDS RZ, [RZ] ;  /* 0x00000000fffff984 */ /* 0x000fe20000000800 */
[----:B------:R-:W-:Y:S01]  /*64d0*/  @!PT LDS RZ, [RZ] ;  /* 0x00000000fffff984 */ /* 0x000fe20000000800 */
[----:B------:R2:W-:Y:S06]  /*64e0*/  MEMBAR.ALL.CTA ;  /* 0x0000000000007992 */ /* 0x0005ec0000008000 */
[----:B--2---:R-:W2:Y:S01]  /*64f0*/  FENCE.VIEW.ASYNC.S ;  /* 0x00000000000073c6 */ /* 0x004ea20000000000 */
[----:B------:R-:W1:Y:S08]  /*6500*/  @!P1 LDC R11, c[0x0][0xd20] ;  /* 0x00034800ff0b9b82 */ /* 0x000e700000000800 */
[----:B------:R-:W1:Y:S01]  /*6510*/  @!P1 LDC R10, c[0x0][0xd0c] ;  /* 0x00034300ff0a9b82 */ /* 0x000e620000000800 */
[----:B--2---:R2:W-:Y:S01]  /*6520*/  SYNCS.ARRIVE.TRANS64.RED.A1T0 RZ, [R0+URZ], RZ ;  /* 0x000000ff00ff79a7 */ /* 0x0045e200081004ff */
[----:B---3--:R-:W-:Y:S04]  /*6530*/  LOP3.LUT P4, RZ, R18, 0x1, RZ, 0xc0, !PT ;  /* 0x0000000112ff7812 */ /* 0x008fe8000788c0ff */
[----:B------:R-:W-:Y:S09]  /*6540*/  P2R R72, PR, RZ, 0x10 ;  /* 0x00000010ff487803 */ /* 0x000ff20000000000 */
[----:B------:R-:W-:Y:S02]  /*6550*/  @P4 MOV R29, R16 ;  /* 0x00000010001d4202 */ /* 0x000fe40000000f00 */
[----:B------:R-:W-:Y:S01]  /*6560*/  @P4 LOP3.LUT R27, R17, 0xffff, RZ, 0xc0, !PT ;  /* 0x0000ffff111b4812 */ /* 0x000fe200078ec0ff */
[----:B--2-4-:R-:W-:Y:S06]  /*6570*/  @!P0 BRA `(.L_x_103) ;  /* 0x0000000000a48947 */ /* 0x014fec0003800000 */
[----:B------:R-:W-:Y:S01]  /*6580*/  IMAD.HI.U32 R33, R62, R25, RZ ;  /* 0x000000193e217227 */ /* 0x000fe200078e00ff */
[----:B------:R-:W-:Y:S02]  /*6590*/  ISETP.NE.AND P0, PT, R24, 0x1, PT ;  /* 0x000000011800780c */ /* 0x000fe40003f05270 */
[----:B------:R-:W-:Y:S01]  /*65a0*/  ISETP.NE.AND P2, PT, R2, 0x1, PT ;  /* 0x000000010200780c */ /* 0x000fe20003f45270 */
[----:B------:R-:W-:Y:S01]  /*65b0*/  IMAD.HI.U32 R34, R63, R56, RZ ;  /* 0x000000383f227227 */ /* 0x000fe200078e00ff */
[----:B------:R-:W-:Y:S02]  /*65c0*/  SHF.R.U32.HI R33, RZ, R60, R33 ;  /* 0x0000003cff217219 */ /* 0x000fe40000011621 */
[----:B------:R-:W-:Y:S01]  /*65d0*/  ISETP.NE.AND P3, PT, R28, 0x1, PT ;  /* 0x000000011c00780c */ /* 0x000fe20003f65270 */
[----:B------:R-:W-:Y:S01]  /*65e0*/  IMAD.HI.U32 R38, R29, R56, RZ ;  /* 0x000000381d267227 */ /* 0x000fe200078e00ff */
[----:B------:R-:W-:Y:S02]  /*65f0*/  SHF.R.U32.HI R34, RZ, R57, R34 ;  /* 0x00000039ff227219 */ /* 0x000fe40000011622 */
[----:B------:R-:W-:Y:S01]  /*6600*/  SEL R3, R62, R33, !P0 ;  /* 0x000000213e037207 */ /* 0x000fe20004000000 */
[----:B------:R-:W-:Y:S01]  /*6610*/  IMAD.HI.U32 R33, R27, R25, RZ ;  /* 0x000000191b217227 */ /* 0x000fe200078e00ff */
[----:B------:R-:W-:Y:S02]  /*6620*/  SEL R7, R63, R34, !P3 ;  /* 0x000000223f077207 */ /* 0x000fe40005800000 */
[----:B------:R-:W-:Y:S01]  /*6630*/  SHF.R.U32.HI R38, RZ, R57, R38 ;  /* 0x00000039ff267219 */ /* 0x000fe20000011626 */
[-C--:B------:R-:W-:Y:S04]  /*6640*/  IMAD.HI.U32 R34, R3, R22.reuse, RZ ;  /* 0x0000001603227227 */ /* 0x080fe800078e00ff */
[----:B------:R-:W-:Y:S01]  /*6650*/  IMAD.HI.U32 R36, R7, R22, RZ ;  /* 0x0000001607247227 */ /* 0x000fe200078e00ff */
[-C--:B------:R-:W-:Y:S02]  /*6660*/  @P2 SHF.R.U32.HI R3, RZ, R23.reuse, R34 ;  /* 0x00000017ff032219 */ /* 0x080fe40000011622 */
[----:B------:R-:W-:Y:S02]  /*6670*/  SHF.R.U32.HI R34, RZ, R60, R33 ;  /* 0x0000003cff227219 */ /* 0x000fe40000011621 */
[----:B------:R-:W-:Y:S01]  /*6680*/  @P2 SHF.R.U32.HI R7, RZ, R23, R36 ;  /* 0x00000017ff072219 */ /* 0x000fe20000011624 */
[C---:B------:R-:W-:Y:S01]  /*6690*/  IMAD R4, R2.reuse, R3, RZ ;  /* 0x0000000302047224 */ /* 0x040fe200078e02ff */
[----:B------:R-:W-:Y:S02]  /*66a0*/  SEL R5, R27, R34, !P0 ;  /* 0x000000221b057207 */ /* 0x000fe40004000000 */
[----:B------:R-:W-:Y:S01]  /*66b0*/  SEL R3, R29, R38, !P3 ;  /* 0x000000261d037207 */ /* 0x000fe20005800000 */
[----:B------:R-:W-:Y:S01]  /*66c0*/  IMAD R6, R2, R7, RZ ;  /* 0x0000000702067224 */ /* 0x000fe200078e02ff */
[C---:B------:R-:W-:Y:S01]  /*66d0*/  ISETP.GE.AND P0, PT, R5.reuse, R4, PT ;  /* 0x000000040500720c */ /* 0x040fe20003f06270 */
[----:B------:R-:W-:Y:S03]  /*66e0*/  IMAD.HI.U32 R8, R5, R22, RZ ;  /* 0x0000001605087227 */ /* 0x000fe600078e00ff */
[----:B------:R-:W-:Y:S01]  /*66f0*/  ISETP.GE.OR P0, PT, R3, R6, P0 ;  /* 0x000000060300720c */ /* 0x000fe20000706670 */
[----:B------:R-:W-:Y:S01]  /*6700*/  IMAD.MOV R6, RZ, RZ, -R3 ;  /* 0x000000ffff067224 */ /* 0x000fe200078e0a03 */
[-C--:B------:R-:W-:Y:S03]  /*6710*/  SHF.R.U32.HI R8, RZ, R23.reuse, R8 ;  /* 0x00000017ff087219 */ /* 0x080fe60000011608 */
[----:B------:R-:W-:Y:S01]  /*6720*/  IMAD R29, R28, R6, R29 ;  /* 0x000000061c1d7224 */ /* 0x000fe200078e021d */
[----:B------:R-:W-:Y:S05]  /*6730*/  SEL R9, R5, R8, !P2 ;  /* 0x0000000805097207 */ /* 0x000fea0005000000 */
[----:B------:R-:W-:Y:S02]  /*6740*/  IMAD.MOV R8, RZ, RZ, -R9 ;  /* 0x000000ffff087224 */ /* 0x000fe400078e0a09 */
[C---:B------:R-:W-:Y:S04]  /*6750*/  @!P0 IMAD.HI.U32 R4, R3.reuse, R22, RZ ;  /* 0x0000001603048227 */ /* 0x040fe800078e00ff */
[----:B------:R-:W-:Y:S01]  /*6760*/  IMAD R8, R2, R8, R5 ;  /* 0x0000000802087224 */ /* 0x000fe200078e0205 */
[----:B------:R-:W-:Y:S04]  /*6770*/  @!P0 SHF.R.U32.HI R4, RZ, R23, R4 ;  /* 0x00000017ff048219 */ /* 0x000fe80000011604 */
[----:B------:R-:W-:Y:S02]  /*6780*/  @!P0 SEL R0, R3, R4, !P2 ;  /* 0x0000000403008207 */ /* 0x000fe40005000000 */
[----:B------:R-:W-:Y:S02]  /*6790*/  IADD3 R4, PT, PT, -R5, RZ, RZ ;  /* 0x000000ff05047210 */ /* 0x000fe40007ffe1ff */
[----:B------:R-:W-:Y:S01]  /*67a0*/  @!P0 IADD3 R9, PT, PT, R9, -R0, RZ ;  /* 0x8000000009098210 */ /* 0x000fe20007ffe0ff */
[----:B------:R-:W-:Y:S02]  /*67b0*/  @!P0 IMAD R0, R7, R8, R0 ;  /* 0x0000000807008224 */ /* 0x000fe400078e0200 */
[----:B------:R-:W-:Y:S02]  /*67c0*/  IMAD R27, R24, R4, R27 ;  /* 0x00000004181b7224 */ /* 0x000fe400078e021b */
[----:B------:R-:W-:Y:S02]  /*67d0*/  @!P0 IMAD R5, R9, R2, R3 ;  /* 0x0000000209058224 */ /* 0x000fe400078e0203 */
[----:B------:R-:W-:Y:S04]  /*67e0*/  @!P0 IMAD.MOV.U32 R3, RZ, RZ, R0 ;  /* 0x000000ffff038224 */ /* 0x000fe800078e0000 */
[----:B------:R-:W-:Y:S02]  /*67f0*/  IMAD R29, R3, R28, R29 ;  /* 0x0000001c031d7224 */ /* 0x000fe400078e021d */
[----:B------:R-:W-:Y:S07]  /*6800*/  IMAD R27, R5, R24, R27 ;  /* 0x00000018051b7224 */ /* 0x000fee00078e021b */
.L_x_103:
[----:B-1----:R-:W-:Y:S01]  /*6810*/  @!P1 ISETP.NE.AND P0, PT, R12, 0x1, PT ;  /* 0x000000010c00980c */ /* 0x002fe20003f05270 */
[----:B------:R-:W-:Y:S01]  /*6820*/  @!P1 IMAD.HI.U32 R4, R27, R13, RZ ;  /* 0x0000000d1b049227 */ /* 0x000fe200078e00ff */
[----:B------:R-:W-:Y:S01]  /*6830*/  R2UR UR41, R21 ;  /* 0x00000000152972ca */ /* 0x000fe200000e0000 */
[----:B------:R-:W-:Y:S01]  /*6840*/  BSSY.RECONVERGENT B6, `(.L_x_104) ;  /* 0x0000031000067945 */ /* 0x000fe20003800200 */
[----:B------:R-:W-:Y:S01]  /*6850*/  R2UR UR42, R20 ;  /* 0x00000000142a72ca */ /* 0x000fe200000e0000 */
[----:B------:R-:W-:Y:S01]  /*6860*/  @!P1 IMAD.HI.U32 R0, R29, R14, RZ ;  /* 0x0000000e1d009227 */ /* 0x000fe200078e00ff */
[----:B------:R-:W-:Y:S02]  /*6870*/  @!P1 SHF.R.U32.HI R4, RZ, R11, R4 ;  /* 0x0000000bff049219 */ /* 0x000fe40000011604 */
[----:B------:R-:W-:Y:S01]  /*6880*/  @!P1 ISETP.NE.AND P2, PT, R10, 0x1, PT ;  /* 0x000000010a00980c */ /* 0x000fe20003f45270 */
[----:B------:R-:W-:Y:S01]  /*6890*/  VIADD R75, R75, 0x1 ;  /* 0x000000014b4b7836 */ /* 0x000fe20000000000 */
[----:B------:R-:W-:Y:S02]  /*68a0*/  @!P1 SEL R3, R27, R4, !P0 ;  /* 0x000000041b039207 */ /* 0x000fe40004000000 */
[----:B------:R-:W-:Y:S02]  /*68b0*/  @!P1 SHF.R.U32.HI R0, RZ, R15, R0 ;  /* 0x0000000fff009219 */ /* 0x000fe40000011600 */
[----:B------:R-:W-:Y:S01]  /*68c0*/  LOP3.LUT P0, RZ, R61, 0x1f0, RZ, 0xc0, !PT ;  /* 0x000001f03dff7812 */ /* 0x000fe2000780c0ff */
[----:B------:R-:W-:Y:S01]  /*68d0*/  USHF.L.U32 UR41, UR41, 0x7, URZ ;  /* 0x0000000729297899 */ /* 0x000fe200080006ff */
[----:B------:R-:W-:Y:S01]  /*68e0*/  @!P1 SEL R4, R29, R0, !P2 ;  /* 0x000000001d049207 */ /* 0x000fe20005000000 */
[----:B------:R-:W-:Y:S01]  /*68f0*/  USHF.L.U32 UR42, UR42, 0x7, URZ ;  /* 0x000000072a2a7899 */ /* 0x000fe200080006ff */
[----:B------:R-:W-:Y:S03]  /*6900*/  @P4 SHF.R.U32.HI R65, RZ, 0x10, R17 ;  /* 0x00000010ff414819 */ /* 0x000fe60000011611 */
[----:B------:R-:W-:Y:S02]  /*6910*/  @!P1 IMAD.IADD R0, R3, 0x1, -R4 ;  /* 0x0000000103009824 */ /* 0x000fe400078e0a04 */
[----:B------:R-:W-:Y:S02]  /*6920*/  @!P1 IMAD.IADD R3, R4, 0x1, -R3 ;  /* 0x0000000104039824 */ /* 0x000fe400078e0a03 */
[----:B------:R-:W-:Y:S02]  /*6930*/  @!P1 IMAD R29, R0, R10, R29 ;  /* 0x0000000a001d9224 */ /* 0x000fe400078e021d */
[----:B------:R-:W-:Y:S01]  /*6940*/  @!P1 IMAD R27, R3, R12, R27 ;  /* 0x0000000c031b9224 */ /* 0x000fe200078e021b */
[----:B------:R-:W-:Y:S06]  /*6950*/  @!P0 BRA `(.L_x_105) ;  /* 0x00000000007c8947 */ /* 0x000fec0003800000 */
[----:B------:R-:W1:Y:S01]  /*6960*/  LDCU.64 UR8, c[0x4][0x80] ;  /* 0x01001000ff0877ac */ /* 0x000e620008000a00 */
[----:B------:R-:W-:Y:S01]  /*6970*/  MOV R16, 0x0 ;  /* 0x0000000000107802 */ /* 0x000fe20000000f00 */
[----:B------:R-:W-:Y:S02]  /*6980*/  HFMA2 R12, -RZ, RZ, 0, 5.9604644775390625e-08 ;  /* 0x00000001ff0c7431 */ /* 0x000fe400000001ff */
[----:B------:R-:W-:Y:S01]  /*6990*/  IMAD.MOV.U32 R8, RZ, RZ, 0x70 ;  /* 0x00000070ff087424 */ /* 0x000fe200078e00ff */
[----:B------:R2:W3:Y:S01]  /*69a0*/  LDC.64 R14, c[0x4][R16] ;  /* 0x01000000100e7b82 */ /* 0x0004e20000000a00 */
[----:B------:R-:W4:Y:S01]  /*69b0*/  LDCU.64 UR6, c[0x4][0x88] ;  /* 0x01001100ff0677ac */ /* 0x000f220008000a00 */
[----:B------:R-:W-:Y:S01]  /*69c0*/  IMAD.MOV.U32 R13, RZ, RZ, RZ ;  /* 0x000000ffff0d7224 */ /* 0x000fe200078e00ff */
[----:B------:R-:W2:Y:S01]  /*69d0*/  LDCU.64 UR4, c[0x4][0x8] ;  /* 0x01000100ff0477ac */ /* 0x000ea20008000a00 */
[----:B-1----:R-:W-:Y:S01]  /*69e0*/  MOV R5, UR9 ;  /* 0x0000000900057c02 */ /* 0x002fe20008000f00 */
[----:B------:R-:W-:Y:S01]  /*69f0*/  IMAD.U32 R4, RZ, RZ, UR8 ;  /* 0x00000008ff047e24 */ /* 0x000fe2000f8e00ff */
[----:B----4-:R-:W-:Y:S01]  /*6a00*/  MOV R7, UR7 ;  /* 0x0000000700077c02 */ /* 0x010fe20008000f00 */
[----:B------:R-:W-:Y:S01]  /*6a10*/  IMAD.U32 R6, RZ, RZ, UR6 ;  /* 0x00000006ff067e24 */ /* 0x000fe2000f8e00ff */
[----:B--2---:R-:W-:Y:S01]  /*6a20*/  MOV R11, UR5 ;  /* 0x00000005000b7c02 */ /* 0x004fe20008000f00 */
[----:B------:R-:W-:Y:S02]  /*6a30*/  IMAD.U32 R10, RZ, RZ, UR4 ;  /* 0x00000004ff0a7e24 */ /* 0x000fe4000f8e00ff */
[----:B------:R-:W-:Y:S07]  /*6a40*/  LEPC R20, `(.L_x_106) ;  /* 0x000000001014794e */ /* 0x000fee0000000000 */
[----:B---3-5:R-:W-:Y:S05]  /*6a50*/  CALL.ABS.NOINC R14 ;  /* 0x000000000e007343 */ /* 0x028fea0003c00000 */
.L_x_106:
[----:B------:R-:W1:Y:S01]  /*6a60*/  LDCU.64 UR8, c[0x4][0x80] ;  /* 0x01001000ff0877ac */ /* 0x000e620008000a00 */
[----:B------:R-:W2:Y:S01]  /*6a70*/  LDC.64 R16, c[0x4][R16] ;  /* 0x0100000010107b82 */ /* 0x000ea20000000a00 */
[----:B------:R-:W-:Y:S02]  /*6a80*/  HFMA2 R12, -RZ, RZ, 0, 5.9604644775390625e-08 ;  /* 0x00000001ff0c7431 */ /* 0x000fe400000001ff */
[----:B------:R-:W-:Y:S02]  /*6a90*/  IMAD.MOV.U32 R8, RZ, RZ, 0x70 ;  /* 0x00000070ff087424 */ /* 0x000fe400078e00ff */
[----:B------:R-:W-:Y:S01]  /*6aa0*/  IMAD.MOV.U32 R13, RZ, RZ, RZ ;  /* 0x000000ffff0d7224 */ /* 0x000fe200078e00ff */
[----:B------:R-:W3:Y:S01]  /*6ab0*/  LDCU.64 UR6, c[0x4][0x88] ;  /* 0x01001100ff0677ac */ /* 0x000ee20008000a00 */
[----:B------:R-:W4:Y:S01]  /*6ac0*/  LDCU.64 UR4, c[0x4][0x8] ;  /* 0x01000100ff0477ac */ /* 0x000f220008000a00 */
[----:B-1----:R-:W-:Y:S02]  /*6ad0*/  MOV R4, UR8 ;  /* 0x0000000800047c02 */ /* 0x002fe40008000f00 */
[----:B------:R-:W-:Y:S02]  /*6ae0*/  MOV R5, UR9 ;  /* 0x0000000900057c02 */ /* 0x000fe40008000f00 */
[----:B---3--:R-:W-:Y:S01]  /*6af0*/  MOV R7, UR7 ;  /* 0x0000000700077c02 */ /* 0x008fe20008000f00 */
[----:B------:R-:W-:Y:S01]  /*6b00*/  IMAD.U32 R6, RZ, RZ, UR6 ;  /* 0x00000006ff067e24 */ /* 0x000fe2000f8e00ff */
[----:B----4-:R-:W-:Y:S01]  /*6b10*/  MOV R11, UR5 ;  /* 0x00000005000b7c02 */ /* 0x010fe20008000f00 */
[----:B------:R-:W-:Y:S02]  /*6b20*/  IMAD.U32 R10, RZ, RZ, UR4 ;  /* 0x00000004ff0a7e24 */ /* 0x000fe4000f8e00ff */
[----:B------:R-:W-:Y:S07]  /*6b30*/  LEPC R20, `(.L_x_105) ;  /* 0x000000001014794e */ /* 0x000fee0000000000 */
[----:B--2---:R-:W-:Y:S05]  /*6b40*/  CALL.ABS.NOINC R16 ;  /* 0x0000000010007343 */ /* 0x004fea0003c00000 */
.L_x_105:
[----:B------:R-:W-:Y:S05]  /*6b50*/  BSYNC.RECONVERGENT B6 ;  /* 0x0000000000067941 */ /* 0x000fea0003800200 */
.L_x_104:
[----:B------:R-:W-:Y:S01]  /*6b60*/  ISETP.NE.U32.AND P4, PT, R54, RZ, PT ;  /* 0x000000ff3600720c */ /* 0x000fe20003f85070 */
[----:B------:R-:W-:Y:S01]  /*6b70*/  UISETP.NE.AND UP2, UPT, UR50, URZ, UPT ;  /* 0x000000ff3200728c */ /* 0x000fe2000bf45270 */
[----:B------:R-:W-:Y:S01]  /*6b80*/  ISETP.NE.U32.AND P2, PT, RZ, UR44, PT ;  /* 0x0000002cff007c0c */ /* 0x000fe2000bf45070 */
[----:B------:R-:W-:Y:S01]  /*6b90*/  UISETP.NE.U32.AND UP1, UPT, UR46, URZ, UPT ;  /* 0x000000ff2e00728c */ /* 0x000fe2000bf25070 */
[----:B------:R-:W-:Y:S01]  /*6ba0*/  ISETP.NE.AND.EX P4, PT, R55, RZ, PT, P4 ;  /* 0x000000ff3700720c */ /* 0x000fe20003f85340 */
[----:B------:R-:W-:Y:S01]  /*6bb0*/  UPLOP3.LUT UP0, UPT, UPT, UPT, UPT, 0x40, 0x4 ;  /* 0x000000000004789c */ /* 0x000fe20003f0e870 */
[----:B------:R-:W-:Y:S01]  /*6bc0*/  ISETP.NE.AND.EX P2, PT, RZ, UR45, PT, P2 ;  /* 0x0000002dff007c0c */ /* 0x000fe2000bf45320 */
[----:B------:R-:W-:Y:S01]  /*6bd0*/  UISETP.NE.AND.EX UP1, UPT, UR47, URZ, UPT, UP1 ;  /* 0x000000ff2f00728c */ /* 0x000fe2000bf25310 */
[----:B------:R-:W-:Y:S04]  /*6be0*/  PLOP3.LUT P1, PT, PT, PT, UP2, 0x80, 0x8 ;  /* 0x000000000008781c */ /* 0x000fe80003f2f028 */
[----:B------:R-:W-:Y:S06]  /*6bf0*/  @UP2 UPLOP3.LUT UP0, UPT, UPT, UPT, UP1, 0x80, 0x8 ;  /* 0x000000000008289c */ /* 0x000fec0003f0f010 */
[----:B------:R-:W-:Y:S01]  /*6c00*/  PLOP3.LUT P0, PT, PT, PT, UP0, 0x80, 0x8 ;  /* 0x000000000008781c */ /* 0x000fe20003f0f008 */
[----:B------:R-:W-:Y:S01]  /*6c10*/  @!UPT UIADD3 URZ, UPT, UPT, URZ, URZ, URZ ;  /* 0x000000fffffff290 */ /* 0x000fe2000fffe0ff */
[----:B------:R-:W-:Y:S11]  /*6c20*/  BRA.U !UP1, `(.L_x_107) ;  /* 0x0000000109387547 */ /* 0x000ff6000b800000 */
[----:B------:R-:W-:Y:S01]  /*6c30*/  UISETP.NE.U32.AND UP0, UPT, UR44, URZ, UPT ;  /* 0x000000ff2c00728c */ /* 0x000fe2000bf05070 */
[----:B------:R-:W-:Y:S02]  /*6c40*/  HFMA2 R0, -RZ, RZ, 0, 5.9604644775390625e-08 ;  /* 0x00000001ff007431 */ /* 0x000fe400000001ff */
[----:B------:R-:W-:Y:S01]  /*6c50*/  IMAD.MOV.U32 R59, RZ, RZ, 0x1 ;  /* 0x00000001ff3b7424 */ /* 0x000fe200078e00ff */
[----:B------:R-:W-:Y:S06]  /*6c60*/  UISETP.NE.AND.EX UP0, UPT, UR45, URZ, UPT, UP0 ;  /* 0x000000ff2d00728c */ /* 0x000fec000bf05300 */
[----:B------:R-:W-:Y:S05]  /*6c70*/  PLOP3.LUT P3, PT, PT, PT, UP0, 0x80, 0x8 ;  /* 0x000000000008781c */ /* 0x000fea0003f6f008 */
[----:B------:R-:W1:Y:S01]  /*6c80*/  @UP0 LDCU.64 UR6, c[0x0][0xa88] ;  /* 0x00015100ff0607ac */ /* 0x000e620008000a00 */
[----:B------:R-:W-:Y:S07]  /*6c90*/  @UP0 UIMAD UR4, UR36, UR46, URZ ;  /* 0x0000002e240402a4 */ /* 0x000fee000f8e02ff */
[----:B------:R-:W-:Y:S01]  /*6ca0*/  @!P3 PRMT R59, R0, 0x7610, R59 ;  /* 0x00007610003bb816 */ /* 0x000fe2000000003b */
[----:B-1----:R-:W-:Y:S03]  /*6cb0*/  @UP0 UIMAD.WIDE UR6, UR4, 0x4, UR6 ;  /* 0x00000004040608a5 */ /* 0x002fe6000f8e0206 */
[----:B------:R-:W1:Y:S03]  /*6cc0*/  @!UP0 LDCU UR4, c[0x0][0xa80] ;  /* 0x00015000ff0487ac */ /* 0x000e660008000800 */
[----:B------:R-:W-:Y:S01]  /*6cd0*/  IMAD.U32 R4, RZ, RZ, UR6 ;  /* 0x00000006ff047e24 */ /* 0x000fe2000f8e00ff */
[----:B------:R-:W-:Y:S05]  /*6ce0*/  MOV R5, UR7 ;  /* 0x0000000700057c02 */ /* 0x000fea0008000f00 */
[----:B-----5:R2:W5:Y:S02]  /*6cf0*/  @P3 LDG.E R35, desc[UR38][R4.64] ;  /* 0x0000002604233981 */ /* 0x020564000c1e1900 */
[----:B-12---:R-:W-:Y:S02]  /*6d00*/  @!P3 IMAD.U32 R35, RZ, RZ, UR4 ;  /* 0x00000004ff23be24 */ /* 0x006fe4000f8e00ff */
.L_x_107:
[----:B------:R-:W-:Y:S05]  /*6d10*/  @!P4 BRA `(.L_x_108) ;  /* 0x000000000020c947 */ /* 0x000fea0003800000 */
[----:B------:R-:W-:Y:S04]  /*6d20*/  ISETP.NE.U32.AND P3, PT, R52, RZ, PT ;  /* 0x000000ff3400720c */ /* 0x000fe80003f65070 */
[----:B------:R-:W-:Y:S11]  /*6d30*/  ISETP.NE.AND.EX P3, PT, R53, RZ, PT, P3 ;  /* 0x000000ff3500720c */ /* 0x000ff60003f65330 */
[----:B------:R-:W-:Y:S02]  /*6d40*/  @!UPT UIADD3 URZ, UPT, UPT, URZ, URZ, URZ ;  /* 0x000000fffffff290 */ /* 0x000fe4000fffe0ff */
[----:B------:R-:W1:Y:S01]  /*6d50*/  @P3 LDC.64 R4, c[0x0][0xaa8] ;  /* 0x0002aa00ff043b82 */ /* 0x000e620000000a00 */
[----:B------:R-:W-:Y:S04]  /*6d60*/  @P3 IMAD R0, R54, UR36, RZ ;  /* 0x0000002436003c24 */ /* 0x000fe8000f8e02ff */
[----:B-1----:R-:W-:Y:S05]  /*6d70*/  @P3 IMAD.WIDE R4, R0, 0x4, R4 ;  /* 0x0000000400043825 */ /* 0x002fea00078e0204 */
[----:B-----5:R1:W5:Y:S02]  /*6d80*/  @P3 LDG.E R32, desc[UR38][R4.64] ;  /* 0x0000002604203981 */ /* 0x020364000c1e1900 */
[----:B-1----:R-:W2:Y:S02]  /*6d90*/  @!P3 LDC R32, c[0x0][0xaa0] ;  /* 0x0002a800ff20bb82 */ /* 0x002ea40000000800 */
.L_x_108:
[----:B-----5:R-:W-:Y:S01]  /*6da0*/  FSETP.NEU.AND P3, PT, R35, RZ, PT ;  /* 0x000000ff2300720b */ /* 0x020fe20003f6d000 */
[----:B------:R-:W-:Y:S01]  /*6db0*/  BSSY B1, `(.L_x_109) ;  /* 0x0000046000017945 */ /* 0x000fe20003800000 */
[----:B------:R-:W-:Y:S01]  /*6dc0*/  SEL R5, RZ, 0xffffffff, P2 ;  /* 0xffffffffff057807 */ /* 0x000fe20001000000 */
[----:B------:R-:W-:Y:S01]  /*6dd0*/  IMAD.MOV.U32 R80, RZ, RZ, 0x1 ;  /* 0x00000001ff507424 */ /* 0x000fe200078e00ff */
[----:B------:R-:W-:Y:S01]  /*6de0*/  @P1 LOP3.LUT P2, RZ, R59, 0xff, RZ, 0xc0, !PT ;  /* 0x000000ff3bff1812 */ /* 0x000fe2000784c0ff */
[C---:B------:R-:W-:Y:S01]  /*6df0*/  IMAD R33, R30.reuse, 0x80, R31 ;  /* 0x000000801e217824 */ /* 0x040fe200078e021f */
[----:B------:R-:W-:Y:S01]  /*6e00*/  @P1 SEL R0, RZ, 0xffffffff, P3 ;  /* 0xffffffffff001807 */ /* 0x000fe20001800000 */
[----:B------:R-:W-:Y:S01]  /*6e10*/  IMAD.IADD R76, R71, 0x1, R68 ;  /* 0x00000001474c7824 */ /* 0x000fe200078e0244 */
[----:B------:R-:W-:Y:S01]  /*6e20*/  LEA R78, R30, UR48, 0x3 ;  /* 0x000000301e4e7c11 */ /* 0x000fe2000f8e18ff */
[----:B------:R-:W-:Y:S01]  /*6e30*/  IMAD.IADD R74, R68, 0x1, R69 ;  /* 0x00000001444a7824 */ /* 0x000fe200078e0245 */
[----:B------:R-:W-:Y:S01]  /*6e40*/  @P0 SEL R0, R5, R0, !P2 ;  /* 0x0000000005000207 */ /* 0x000fe20005000000 */
[----:B------:R-:W-:Y:S01]  /*6e50*/  IMAD.MOV.U32 R79, RZ, RZ, RZ ;  /* 0x000000ffff4f7224 */ /* 0x000fe200078e00ff */
[----:B------:R-:W-:Y:S01]  /*6e60*/  SHF.L.U32 R3, R67, 0x1f, RZ ;  /* 0x0000001f43037819 */ /* 0x000fe200000006ff */
[----:B------:R-:W-:Y:S01]  /*6e70*/  IMAD.MOV.U32 R50, RZ, RZ, RZ ;  /* 0x000000ffff327224 */ /* 0x000fe200078e00ff */
[----:B------:R-:W-:Y:S02]  /*6e80*/  @P1 LOP3.LUT R0, R0, 0x1, RZ, 0xc0, !PT ;  /* 0x0000000100001812 */ /* 0x000fe400078ec0ff */
[----:B------:R-:W-:Y:S02]  /*6e90*/  CS2R R48, SRZ ;  /* 0x0000000000307805 */ /* 0x000fe4000001ff00 */
[----:B------:R-:W-:Y:S02]  /*6ea0*/  PLOP3.LUT P2, PT, PT, PT, UP1, 0x80, 0x8 ;  /* 0x000000000008781c */ /* 0x000fe40003f4f018 */
[----:B------:R-:W-:Y:S02]  /*6eb0*/  CS2R R46, SRZ ;  /* 0x00000000002e7805 */ /* 0x000fe4000001ff00 */
[----:B------:R-:W-:Y:S02]  /*6ec0*/  ISETP.NE.U32.OR P5, PT, R0, 0x1, !P1 ;  /* 0x000000010000780c */ /* 0x000fe40004fa5470 */
[----:B------:R-:W-:Y:S02]  /*6ed0*/  CS2R R44, SRZ ;  /* 0x00000000002c7805 */ /* 0x000fe4000001ff00 */
[----:B------:R-:W-:Y:S02]  /*6ee0*/  LOP3.LUT P4, R73, R59, 0xff, RZ, 0xc0, !PT ;  /* 0x000000ff3b497812 */ /* 0x000fe4000788c0ff */
[----:B------:R-:W-:Y:S02]  /*6ef0*/  CS2R R42, SRZ ;  /* 0x00000000002a7805 */ /* 0x000fe4000001ff00 */
[----:B------:R-:W-:Y:S02]  /*6f00*/  SEL R0, RZ, 0xffffffff, P3 ;  /* 0xffffffffff007807 */ /* 0x000fe40001800000 */
[----:B------:R-:W-:Y:S02]  /*6f10*/  CS2R R40, SRZ ;  /* 0x0000000000287805 */ /* 0x000fe4000001ff00 */
[----:B------:R-:W-:Y:S02]  /*6f20*/  P2R R77, PR, RZ, 0x20 ;  /* 0x00000020ff4d7803 */ /* 0x000fe40000000000 */
[----:B------:R-:W-:Y:S02]  /*6f30*/  CS2R R38, SRZ ;  /* 0x0000000000267805 */ /* 0x000fe4000001ff00 */
[----:B------:R-:W-:Y:S01]  /*6f40*/  CS2R R36, SRZ ;  /* 0x0000000000247805 */ /* 0x000fe2000001ff00 */
[----:B------:R-:W-:Y:S01]  /*6f50*/  IMAD.MOV.U32 R34, RZ, RZ, RZ ;  /* 0x000000ffff227224 */ /* 0x000fe200078e00ff */
[----:B------:R-:W-:Y:S02]  /*6f60*/  @P2 SEL R0, R5, R0, !P4 ;  /* 0x0000000005002207 */ /* 0x000fe40006000000 */
[----:B------:R-:W-:Y:S02]  /*6f70*/  @P5 SHF.L.U32 R4, RZ, 0x1f, RZ ;  /* 0x0000001fff045819 */ /* 0x000fe400000006ff */
[----:B------:R-:W-:Y:S02]  /*6f80*/  LOP3.LUT R0, R0, 0x1, RZ, 0xc0, !PT ;  /* 0x0000000100007812 */ /* 0x000fe400078ec0ff */
[----:B------:R-:W1:Y:S02]  /*6f90*/  @P5 SYNCS.PHASECHK.TRANS64.TRYWAIT P1, [UR48+0xa0], R4 ;  /* 0x0000a004ff0055a7 */ /* 0x000e640008021130 */
[----:B------:R-:W-:Y:S04]  /*6fa0*/  ISETP.NE.U32.AND P2, PT, R0, 0x1, PT ;  /* 0x000000010000780c */ /* 0x000fe80003f45070 */
[----:B------:R-:W-:Y:S01]  /*6fb0*/  P2R R81, PR, RZ, 0x4 ;  /* 0x00000004ff517803 */ /* 0x000fe20000000000 */
[----:B------:R3:W4:Y:S01]  /*6fc0*/  SYNCS.PHASECHK.TRANS64.TRYWAIT P0, [R78+URZ+0x110], R3 ;  /* 0x000110034e0075a7 */ /* 0x00072200080011ff */
[----:B-1----:R-:W-:Y:S01]  /*6fd0*/  @P5 SEL R80, RZ, 0x1, !P1 ;  /* 0x00000001ff505807 */ /* 0x002fe20004800000 */
[----:B---3--:R-:W-:Y:S06]  /*6fe0*/  @!P5 BRA `(.L_x_110) ;  /* 0x000000000088d947 */ /* 0x008fec0003800000 */
[----:B------:R-:W-:Y:S01]  /*6ff0*/  IMAD.MOV.U32 R34, RZ, RZ, RZ ;  /* 0x000000ffff227224 */ /* 0x000fe200078e00ff */
[----:B------:R-:W-:Y:S01]  /*7000*/  ISETP.NE.AND P1, PT, R80, RZ, PT ;  /* 0x000000ff5000720c */ /* 0x000fe20003f25270 */
[----:B------:R-:W-:Y:S01]  /*7010*/  BSSY B0, `(.L_x_111) ;  /* 0x000000c000007945 */ /* 0x000fe20003800000 */
[----:B------:R-:W-:Y:S02]  /*7020*/  CS2R R36, SRZ ;  /* 0x0000000000247805 */ /* 0x000fe4000001ff00 */
[----:B------:R-:W-:Y:S02]  /*7030*/  CS2R R38, SRZ ;  /* 0x0000000000267805 */ /* 0x000fe4000001ff00 */
[----:B------:R-:W-:Y:S02]  /*7040*/  CS2R R40, SRZ ;  /* 0x0000000000287805 */ /* 0x000fe4000001ff00 */
[----:B------:R-:W-:Y:S02]  /*7050*/  CS2R R42, SRZ ;  /* 0x00000000002a7805 */ /* 0x000fe4000001ff00 */
[----:B------:R-:W-:Y:S02]  /*7060*/  CS2R R44, SRZ ;  /* 0x00000000002c7805 */ /* 0x000fe4000001ff00 */
[----:B------:R-:W-:Y:S02]  /*7070*/  CS2R R46, SRZ ;  /* 0x00000000002e7805 */ /* 0x000fe4000001ff00 */
[----:B------:R-:W-:Y:S01]  /*7080*/  CS2R R48, SRZ ;  /* 0x0000000000307805 */ /* 0x000fe2000001ff00 */
[----:B------:R-:W-:Y:S06]  /*7090*/  @P1 BRA `(.L_x_112) ;  /* 0x00000000000c1947 */ /* 0x000fec0003800000 */
[----:B------:R-:W-:Y:S04]  /*70a0*/  SHF.L.U32 R5, RZ, 0x1f, RZ ;  /* 0x0000001fff057819 */ /* 0x000fe800000006ff */
[----:B------:R-:W1:Y:S02]  /*70b0*/  SYNCS.PHASECHK.TRANS64.TRYWAIT P1, [UR48+0xa0], R5 ;  /* 0x0000a005ff0075a7 */ /* 0x000e640008021130 */
[----:B-1----:R-:W-:Y:S05]  /*70c0*/  @!P1 BRA `(.L_x_113) ;  /* 0x0000005c00e49947 */ /* 0x002fea0003800000 */
.L_x_112:
[----:B------:R-:W-:Y:S05]  /*70d0*/  BSYNC B0 ;  /* 0x0000000000007941 */ /* 0x000fea0003800000 */
.L_x_111:
[----:B------:R-:W-:Y:S01]  /*70e0*/  ISETP.NE.AND P1, PT, R81, RZ, PT ;  /* 0x000000ff5100720c */ /* 0x000fe20003f25270 */
[----:B------:R-:W-:Y:S11]  /*70f0*/  HFMA2 R79, -RZ, RZ, 0, 5.9604644775390625e-08 ;  /* 0x00000001ff4f7431 */ /* 0x000ff600000001ff */
[----:B------:R-:W-:Y:S01]  /*7100*/  @!UPT UIADD3 URZ, UPT, UPT, URZ, URZ, URZ ;  /* 0x000000fffffff290 */ /* 0x000fe2000fffe0ff */
[----:B------:R3:W1:Y:S04]  /*7110*/  @P1 LDS R50, [R74+0x600] ;  /* 0x000600004a321984 */ /* 0x0006680000000800 */
[----:B------:R3:W1:Y:S04]  /*7120*/  @P1 LDS R34, [R71] ;  /* 0x0000000047221984 */ /* 0x0006680000000800 */
[----:B------:R3:W1:Y:S04]  /*7130*/  @P1 LDS R36, [R76] ;  /* 0x000000004c241984 */ /* 0x0006680000000800 */
[----:B------:R3:W1:Y:S04]  /*7140*/  @P1 LDS R37, [R69] ;  /* 0x0000000045251984 */ /* 0x0006680000000800 */
[----:B------:R3:W1:Y:S04]  /*7150*/  @P1 LDS R38, [R74] ;  /* 0x000000004a261984 */ /* 0x0006680000000800 */
[----:B------:R3:W1:Y:S04]  /*7160*/  @P1 LDS R39, [R71+0x200] ;  /* 0x0002000047271984 */ /* 0x0006680000000800 */
        /* <DEDUP_REMOVED lines=9> */
[----:B------:R3:W1:Y:S02]  /*7200*/  @P1 LDS R49, [R69+0x600] ;  /* 0x0006000045311984 */ /* 0x0006640000000800 */
.L_x_110:
[----:B------:R-:W-:Y:S05]  /*7210*/  BSYNC B1 ;  /* 0x0000000000017941 */ /* 0x000fea0003800000 */
.L_x_109:
[----:B-1----:R-:W-:Y:S04]  /*7220*/  SHF.R.U32.HI R5, RZ, 0x15, R33 ;  /* 0x00000015ff057819 */ /* 0x002fe80000011621 */
[----:B------:R-:W-:Y:S01]  /*7230*/  LOP3.LUT P1, RZ, R5, 0x3, R64, 0x48, !PT ;  /* 0x0000000305ff7812 */ /* 0x000fe20007824840 */
[----:B------:R-:W-:Y:S01]  /*7240*/  @!UPT UIADD3 URZ, UPT, UPT, URZ, URZ, URZ ;  /* 0x000000fffffff290 */ /* 0x000fe2000fffe0ff */
[----:B----4-:R-:W-:Y:S11]  /*7250*/  @P0 BRA `(.L_x_114) ;  /* 0x0000000000080947 */ /* 0x010ff60003800000 */
[----:B------:R-:W1:Y:S02]  /*7260*/  SYNCS.PHASECHK.TRANS64.TRYWAIT P0, [R78+URZ+0x110], R3 ;  /* 0x000110034e0075a7 */ /* 0x000e6400080011ff */
[----:B-1----:R-:W-:Y:S05]  /*7270*/  @!P0 BRA `(.L_x_115) ;  /* 0x0000005c00908947 */ /* 0x002fea0003800000 */
.L_x_114:
[----:B------:R-:W-:Y:S05]  /*7280*/  @!P1 BRA `(.L_x_116) ;  /* 0x0000000000409947 */ /* 0x000fea0003800000 */
[----:B------:R-:W4:Y:S01]  /*7290*/  LDCU.64 UR8, c[0x4][0x70] ;  /* 0x01000e00ff0877ac */ /* 0x000f220008000a00 */
[----:B------:R-:W-:Y:S01]  /*72a0*/  MOV R15, 0x0 ;  /* 0x00000000000f7802 */ /* 0x000fe20000000f00 */
[----:B------:R-:W-:Y:S02]  /*72b0*/  HFMA2 R12, -RZ, RZ, 0, 5.9604644775390625e-08 ;  /* 0x00000001ff0c7431 */ /* 0x000fe400000001ff */
[----:B------:R-:W-:Y:S02]  /*72c0*/  IMAD.MOV.U32 R8, RZ, RZ, 0x192 ;  /* 0x00000192ff087424 */ /* 0x000fe400078e00ff */
[----:B------:R-:W-:Y:S01]  /*72d0*/  IMAD.MOV.U32 R13, RZ, RZ, RZ ;  /* 0x000000ffff0d7224 */ /* 0x000fe200078e00ff */
[----:B------:R-:W5:Y:S01]  /*72e0*/  LDCU.64 UR6, c[0x4][0x78] ;  /* 0x01000f00ff0677ac */ /* 0x000f620008000a00 */
[----:B------:R-:W1:Y:S01]  /*72f0*/  LDC.64 R14, c[0x4][R15] ;  /* 0x010000000f0e7b82 */ /* 0x000e620000000a00 */
[----:B------:R-:W2:Y:S01]  /*7300*/  LDCU.64 UR4, c[0x4][0x10] ;  /* 0x01000200ff0477ac */ /* 0x000ea20008000a00 */
[----:B----4-:R-:W-:Y:S01]  /*7310*/  MOV R5, UR9 ;  /* 0x0000000900057c02 */ /* 0x010fe20008000f00 */
[----:B------:R-:W-:Y:S01]  /*7320*/  IMAD.U32 R4, RZ, RZ, UR8 ;  /* 0x00000008ff047e24 */ /* 0x000fe2000f8e00ff */
[----:B-----5:R-:W-:Y:S01]  /*7330*/  MOV R7, UR7 ;  /* 0x0000000700077c02 */ /* 0x020fe20008000f00 */
[----:B------:R-:W-:Y:S01]  /*7340*/  IMAD.U32 R6, RZ, RZ, UR6 ;  /* 0x00000006ff067e24 */ /* 0x000fe2000f8e00ff */
[----:B--2---:R-:W-:Y:S01]  /*7350*/  MOV R11, UR5 ;  /* 0x00000005000b7c02 */ /* 0x004fe20008000f00 */
[----:B------:R-:W-:Y:S02]  /*7360*/  IMAD.U32 R10, RZ, RZ, UR4 ;  /* 0x00000004ff0a7e24 */ /* 0x000fe4000f8e00ff */
[----:B------:R-:W-:Y:S07]  /*7370*/  LEPC R20, `(.L_x_116) ;  /* 0x000000001014794e */ /* 0x000fee0000000000 */
[----:B-1-3--:R-:W-:Y:S05]  /*7380*/  CALL.ABS.NOINC R14 ;  /* 0x000000000e007343 */ /* 0x00afea0003c00000 */
.L_x_116:
[----:B------:R-:W-:Y:S05]  /*7390*/  WARPSYNC.ALL ;  /* 0x0000000000007948 */ /* 0x000fea0003800000 */
[----:B------:R-:W-:Y:S01]  /*73a0*/  R2UR UR4, R33 ;  /* 0x00000000210472ca */ /* 0x000fe200000e0000 */
[----:B------:R-:W-:Y:S01]  /*73b0*/  BSSY.RECONVERGENT B0, `(.L_x_117) ;  /* 0x0000053000007945 */ /* 0x000fe20003800200 */
[----:B------:R-:W-:Y:S11]  /*73c0*/  ISETP.NE.AND P0, PT, R70, RZ, PT ;  /* 0x000000ff4600720c */ /* 0x000ff60003f05270 */
[----:B------:R-:W2:Y:S02]  /*73d0*/  LDTM.x16 R4, tmem[UR4] ;  /* 0x00000004000479ee */ /* 0x000ea40008240000 */
[C---:B--2---:R-:W-:Y:S01]  /*73e0*/  FMUL R4, R32.reuse, R4 ;  /* 0x0000000420047220 */ /* 0x044fe20000400000 */
[C---:B------:R-:W-:Y:S01]  /*73f0*/  FMUL R5, R32.reuse, R5 ;  /* 0x0000000520057220 */ /* 0x040fe20000400000 */
[C---:B------:R-:W-:Y:S01]  /*7400*/  FMUL R6, R32.reuse, R6 ;  /* 0x0000000620067220 */ /* 0x040fe20000400000 */
[C---:B------:R-:W-:Y:S01]  /*7410*/  FMUL R7, R32.reuse, R7 ;  /* 0x0000000720077220 */ /* 0x040fe20000400000 */
[C---:B------:R-:W-:Y:S01]  /*7420*/  FFMA R4, R35.reuse, R34, R4 ;  /* 0x0000002223047223 */ /* 0x040fe20000000004 */
[C---:B------:R-:W-:Y:S01]  /*7430*/  FFMA R5, R35.reuse, R36, R5 ;  /* 0x0000002423057223 */ /* 0x040fe20000000005 */
[C---:B------:R-:W-:Y:S01]  /*7440*/  FFMA R6, R35.reuse, R37, R6 ;  /* 0x0000002523067223 */ /* 0x040fe20000000006 */
[C---:B------:R-:W-:Y:S01]  /*7450*/  FFMA R7, R35.reuse, R38, R7 ;  /* 0x0000002623077223 */ /* 0x040fe20000000007 */
[C---:B------:R-:W-:Y:S01]  /*7460*/  FMUL R8, R32.reuse, R8 ;  /* 0x0000000820087220 */ /* 0x040fe20000400000 */
[----:B------:R2:W-:Y:S01]  /*7470*/  STS [R71], R4 ;  /* 0x0000000447007388 */ /* 0x0005e20000000800 */
[C---:B------:R-:W-:Y:S01]  /*7480*/  FMUL R9, R32.reuse, R9 ;  /* 0x0000000920097220 */ /* 0x040fe20000400000 */
[C---:B------:R-:W-:Y:S01]  /*7490*/  FMUL R10, R32.reuse, R10 ;  /* 0x0000000a200a7220 */ /* 0x040fe20000400000 */
[C---:B------:R-:W-:Y:S01]  /*74a0*/  FFMA R8, R35.reuse, R39, R8 ;  /* 0x0000002723087223 */ /* 0x040fe20000000008 */
[----:B------:R2:W-:Y:S01]  /*74b0*/  STS [R76], R5 ;  /* 0x000000054c007388 */ /* 0x0005e20000000800 */
        /* <DEDUP_REMOVED lines=11> */
[----:B------:R2:W-:Y:S01]  /*7570*/  STS [R71+0x200], R8 ;  /* 0x0002000847007388 */ /* 0x0005e20000000800 */
[C---:B------:R-:W-:Y:S01]  /*7580*/  FMUL R15, R32.reuse, R15 ;  /* 0x0000000f200f7220 */ /* 0x040fe20000400000 */
[C---:B------:R-:W-:Y:S01]  /*7590*/  FMUL R16, R32.reuse, R16 ;  /* 0x0000001020107220 */ /* 0x040fe20000400000 */
[C---:B------:R-:W-:Y:S01]  /*75a0*/  FFMA R14, R35.reuse, R45, R14 ;  /* 0x0000002d230e7223 */ /* 0x040fe2000000000e */
[----:B------:R2:W-:Y:S01]  /*75b0*/  STS [R76+0x200], R9 ;  /* 0x000200094c007388 */ /* 0x0005e20000000800 */
[C---:B------:R-:W-:Y:S01]  /*75c0*/  FFMA R15, R35.reuse, R46, R15 ;  /* 0x0000002e230f7223 */ /* 0x040fe2000000000f */
[C---:B------:R-:W-:Y:S01]  /*75d0*/  FFMA R16, R35.reuse, R47, R16 ;  /* 0x0000002f23107223 */ /* 0x040fe20000000010 */
[C---:B------:R-:W-:Y:S01]  /*75e0*/  FMUL R17, R32.reuse, R17 ;  /* 0x0000001120117220 */ /* 0x040fe20000400000 */
[----:B------:R2:W-:Y:S01]  /*75f0*/  STS [R69+0x200], R10 ;  /* 0x0002000a45007388 */ /* 0x0005e20000000800 */
[C---:B------:R-:W-:Y:S01]  /*7600*/  FMUL R18, R32.reuse, R18 ;  /* 0x0000001220127220 */ /* 0x040fe20000400000 */
[----:B------:R-:W-:Y:S01]  /*7610*/  FMUL R19, R32, R19 ;  /* 0x0000001320137220 */ /* 0x000fe20000400000 */
[C---:B------:R-:W-:Y:S01]  /*7620*/  FFMA R17, R35.reuse, R48, R17 ;  /* 0x0000003023117223 */ /* 0x040fe20000000011 */
[----:B------:R2:W-:Y:S01]  /*7630*/  STS [R74+0x200], R11 ;  /* 0x0002000b4a007388 */ /* 0x0005e20000000800 */
[C---:B------:R-:W-:Y:S01]  /*7640*/  FFMA R18, R35.reuse, R49, R18 ;  /* 0x0000003123127223 */ /* 0x040fe20000000012 */
[----:B------:R-:W-:Y:S02]  /*7650*/  FFMA R19, R35, R50, R19 ;  /* 0x0000003223137223 */ /* 0x000fe40000000013 */
[----:B------:R2:W-:Y:S04]  /*7660*/  STS [R71+0x400], R12 ;  /* 0x0004000c47007388 */ /* 0x0005e80000000800 */
[----:B------:R2:W-:Y:S04]  /*7670*/  STS [R76+0x400], R13 ;  /* 0x0004000d4c007388 */ /* 0x0005e80000000800 */
[----:B------:R2:W-:Y:S04]  /*7680*/  STS [R69+0x400], R14 ;  /* 0x0004000e45007388 */ /* 0x0005e80000000800 */
[----:B------:R2:W-:Y:S04]  /*7690*/  STS [R74+0x400], R15 ;  /* 0x0004000f4a007388 */ /* 0x0005e80000000800 */
[----:B------:R2:W-:Y:S04]  /*76a0*/  STS [R71+0x600], R16 ;  /* 0x0006001047007388 */ /* 0x0005e80000000800 */
[----:B------:R2:W-:Y:S04]  /*76b0*/  STS [R76+0x600], R17 ;  /* 0x000600114c007388 */ /* 0x0005e80000000800 */
[----:B------:R2:W-:Y:S04]  /*76c0*/  STS [R69+0x600], R18 ;  /* 0x0006001245007388 */ /* 0x0005e80000000800 */
[----:B------:R2:W-:Y:S01]  /*76d0*/  STS [R74+0x600], R19 ;  /* 0x000600134a007388 */ /* 0x0005e20000000800 */
[----:B------:R-:W-:Y:S01]  /*76e0*/  @!PT LDS RZ, [RZ] ;  /* 0x00000000fffff984 */ /* 0x000fe20000000800 */
[----:B------:R-:W-:Y:S01]  /*76f0*/  @!PT LDS RZ, [RZ] ;  /* 0x00000000fffff984 */ /* 0x000fe20000000800 */
[----:B------:R-:W-:Y:S01]  /*7700*/  @!PT LDS RZ, [RZ] ;  /* 0x00000000fffff984 */ /* 0x000fe20000000800 */
[----:B------:R-:W-:Y:S01]  /*7710*/  @!PT LDS RZ, [RZ] ;  /* 0x00000000fffff984 */ /* 0x000fe20000000800 */
[----:B------:R4:W-:Y:S06]  /*7720*/  MEMBAR.ALL.CTA ;  /* 0x0000000000007992 */ /* 0x0009ec0000008000 */
[----:B----4-:R-:W4:Y:S02]  /*7730*/  FENCE.VIEW.ASYNC.S ;  /* 0x00000000000073c6 */ /* 0x010f240000000000 */
[----:B----4-:R-:W-:Y:S06]  /*7740*/  BAR.SYNC.DEFER_BLOCKING 0x1, 0x80 ;  /* 0x0042000000007b1d */ /* 0x010fec0000010000 */
[----:B------:R-:W-:Y:S05]  /*7750*/  @P0 BRA `(.L_x_118) ;  /* 0x0000000000600947 */ /* 0x000fea0003800000 */
[----:B------:R-:W-:Y:S02]  /*7760*/  UIADD3 UR4, UPT, UPT, UR48, 0x200, URZ ;  /* 0x0000020030047890 */ /* 0x000fe4000fffe0ff */
[----:B------:R-:W-:Y:S01]  /*7770*/  UIADD3 UR16, UP0, UPT, UR52, 0x880, URZ ;  /* 0x0000088034107890 */ /* 0x000fe2000ff1e0ff */
[----:B------:R-:W-:Y:S01]  /*7780*/  UMOV UR43, UR36 ;  /* 0x00000024002b7c82 */ /* 0x000fe20008000000 */
[----:B------:R-:W-:Y:S02]  /*7790*/  UIADD3 UR13, UPT, UPT, UR41, 0x20, URZ ;  /* 0x00000020290d7890 */ /* 0x000fe4000fffe0ff */
[----:B------:R-:W-:Y:S01]  /*77a0*/  MOV R61, UR4 ;  /* 0x00000004003d7c02 */ /* 0x000fe20008000f00 */
[----:B------:R-:W-:Y:S02]  /*77b0*/  UIADD3.X UR17, UPT, UPT, URZ, UR53, URZ, UP0, !UPT ;  /* 0x00000035ff117290 */ /* 0x000fe400087fe4ff */
[----:B------:R-:W-:Y:S01]  /*77c0*/  UIADD3 UR12, UPT, UPT, UR48, 0xa00, URZ ;  /* 0x00000a00300c7890 */ /* 0x000fe2000fffe0ff */
[----:B------:R-:W-:Y:S01]  /*77d0*/  R2UR UR40, R61 ;  /* 0x000000003d2872ca */ /* 0x000fe200000e0000 */
[----:B------:R-:W-:Y:S01]  /*77e0*/  UMOV UR14, UR42 ;  /* 0x0000002a000e7c82 */ /* 0x000fe20008000000 */
[----:B------:R-:W-:Y:S01]  /*77f0*/  UMOV UR15, UR36 ;  /* 0x00000024000f7c82 */ /* 0x000fe20008000000 */
[----:B------:R-:W-:Y:S02]  /*7800*/  UIADD3 UR9, UPT, UPT, UR41, 0x40, URZ ;  /* 0x0000004029097890 */ /* 0x000fe4000fffe0ff */
[----:B------:R-:W-:Y:S01]  /*7810*/  UIADD3 UR8, UPT, UPT, UR48, 0x1200, URZ ;  /* 0x0000120030087890 */ /* 0x000fe2000fffe0ff */
[----:B------:R-:W-:Y:S01]  /*7820*/  UMOV UR10, UR42 ;  /* 0x0000002a000a7c82 */ /* 0x000fe20008000000 */
[----:B------:R-:W-:Y:S01]  /*7830*/  UMOV UR11, UR36 ;  /* 0x00000024000b7c82 */ /* 0x000fe20008000000 */
[----:B------:R-:W-:Y:S02]  /*7840*/  UIADD3 UR5, UPT, UPT, UR41, 0x60, URZ ;  /* 0x0000006029057890 */ /* 0x000fe4000fffe0ff */
[----:B------:R-:W-:Y:S03]  /*7850*/  UIADD3 UR4, UPT, UPT, UR48, 0x1a00, URZ ;  /* 0x00001a0030047890 */ /* 0x000fe6000fffe0ff */
[----:B------:R4:W-:Y:S01]  /*7860*/  UTMASTG.3D [UR40], [UR16] ;  /* 0x00000028100073b5 */ /* 0x0009e20008010000 */
[----:B------:R-:W-:Y:S01]  /*7870*/  UMOV UR6, UR42 ;  /* 0x0000002a00067c82 */ /* 0x000fe20008000000 */
[----:B------:R-:W-:Y:S01]  /*7880*/  UMOV UR7, UR36 ;  /* 0x0000002400077c82 */ /* 0x000fe20008000000 */
[----:B------:R4:W-:Y:S01]  /*7890*/  UTMASTG.3D [UR12], [UR16] ;  /* 0x0000000c100073b5 */ /* 0x0009e20008010000 */
[----:B------:R4:W-:Y:S02]  /*78a0*/  UTMASTG.3D [UR8], [UR16] ;  /* 0x00000008100073b5 */ /* 0x0009e40008010000 */
[----:B------:R4:W-:Y:S01]  /*78b0*/  UTMASTG.3D [UR4], [UR16] ;  /* 0x00000004100073b5 */ /* 0x0009e20008010000 */
[----:B------:R0:W-:Y:S01]  /*78c0*/  UTMACMDFLUSH ;  /* 0x00000000000079b7 */ /* 0x0001e20000000000 */
[----:B----4-:R-:W-:Y:S04]  /*78d0*/  DEPBAR.LE SB0, 0x1 ;  /* 0x000080400000791a */ /* 0x010fe80000000000 */
.L_x_118:
[----:B------:R-:W-:Y:S05]  /*78e0*/  BSYNC.RECONVERGENT B0 ;  /* 0x0000000000007941 */ /* 0x000fea0003800200 */
.L_x_117:
[----:B------:R-:W-:Y:S01]  /*78f0*/  BAR.SYNC.DEFER_BLOCKING 0x1, 0x80 ;  /* 0x0042000000007b1d */ /* 0x000fe20000010000 */
[----:B------:R-:W-:Y:S01]  /*7900*/  ISETP.NE.AND P1, PT, R77, RZ, PT ;  /* 0x000000ff4d00720c */ /* 0x000fe20003f25270 */
[----:B------:R-:W-:Y:S01]  /*7910*/  UISETP.NE.AND UP0, UPT, UR49, URZ, UPT ;  /* 0x000000ff3100728c */ /* 0x000fe2000bf05270 */
[----:B-1----:R-:W-:Y:S11]  /*7920*/  LEA R3, R79, UR48, 0x3 ;  /* 0x000000304f037c11 */ /* 0x002ff6000f8e18ff */
[----:B--2---:R-:W-:Y:S01]  /*7930*/  @P1 SHF.L.U32 R4, RZ, 0x1f, RZ ;  /* 0x0000001fff041819 */ /* 0x004fe200000006ff */
[----:B------:R-:W-:Y:S06]  /*7940*/  BRA.U !UP0, `(.L_x_119) ;  /* 0x0000000108247547 */ /* 0x000fec000b800000 */
[----:B------:R-:W-:Y:S01]  /*7950*/  IMAD.U32 R5, RZ, RZ, UR51 ;  /* 0x00000033ff057e24 */ /* 0x000fe2000f8e00ff */
[----:B------:R-:W-:Y:S01]  /*7960*/  MOV R0, UR37 ;  /* 0x0000002500007c02 */ /* 0x000fe20008000f00 */
[----:B------:R-:W-:Y:S03]  /*7970*/  UIADD3 UR51, UPT, UPT, UR51, 0x1, URZ ;  /* 0x0000000133337890 */ /* 0x000fe6000fffe0ff */
[----:B------:R-:W-:Y:S01]  /*7980*/  @P1 LEA R5, R5, UR48, 0x3 ;  /* 0x0000003005051c11 */ /* 0x000fe2000f8e18ff */
[----:B------:R-:W-:Y:S04]  /*7990*/  UISETP.NE.AND UP0, UPT, UR51, 0x4, UPT ;  /* 0x000000043300788c */ /* 0x000fe8000bf05270 */
[----:B------:R-:W-:Y:S01]  /*79a0*/  @P1 VIADD R5, R5, 0xc0 ;  /* 0x000000c005051836 */ /* 0x000fe20000000000 */
[----:B------:R-:W-:Y:S04]  /*79b0*/  USEL UR51, UR51, URZ, UP0 ;  /* 0x000000ff33337287 */ /* 0x000fe80008000000 */
[----:B------:R-:W-:Y:S04]  /*79c0*/  @P1 PRMT R0, R0, 0x654, R5 ;  /* 0x0000065400001816 */ /* 0x000fe80000000005 */
[----:B------:R1:W-:Y:S04]  /*79d0*/  @P1 SYNCS.ARRIVE.TRANS64.RED.A1T0 RZ, [R0+URZ], RZ ;  /* 0x000000ff00ff19a7 */ /* 0x0003e800081004ff */
.L_x_119:
[----:B------:R-:W2:Y:S01]  /*79e0*/  @P1 SYNCS.PHASECHK.TRANS64.TRYWAIT P0, [R3+URZ+0xa0], R4 ;  /* 0x0000a004030015a7 */ /* 0x000ea200080011ff */
[----:B------:R-:W-:Y:S01]  /*79f0*/  BSSY B1, `(.L_x_120) ;  /* 0x0000023000017945 */ /* 0x000fe20003800000 */
[----:B--2---:R-:W-:Y:S03]  /*7a00*/  @P1 SEL R80, RZ, 0x1, !P0 ;  /* 0x00000001ff501807 */ /* 0x004fe60004000000 */
[----:B------:R-:W-:Y:S05]  /*7a10*/  @!P1 BRA `(.L_x_121) ;  /* 0x0000000000809947 */ /* 0x000fea0003800000 */
[----:B------:R-:W-:Y:S01]  /*7a20*/  ISETP.NE.AND P0, PT, R80, RZ, PT ;  /* 0x000000ff5000720c */ /* 0x000fe20003f05270 */
[----:B------:R-:W-:Y:S01]  /*7a30*/  BSSY B0, `(.L_x_122) ;  /* 0x0000009000007945 */ /* 0x000fe20003800000 */
[----:B------:R-:W-:Y:S11]  /*7a40*/  ISETP.NE.AND P1, PT, R81, RZ, PT ;  /* 0x000000ff5100720c */ /* 0x000ff60003f25270 */
[----:B------:R-:W-:Y:S02]  /*7a50*/  @!UPT UIADD3 URZ, UPT, UPT, URZ, URZ, URZ ;  /* 0x000000fffffff290 */ /* 0x000fe4000fffe0ff */
[C---:B------:R-:W-:Y:S02]  /*7a60*/  @P1 IMAD R5, R79.reuse, 0x2000, R71 ;  /* 0x000020004f051824 */ /* 0x040fe400078e0247 */
[----:B------:R-:W-:Y:S01]  /*7a70*/  @P1 IMAD R4, R79, 0x2000, R76 ;  /* 0x000020004f041824 */ /* 0x000fe200078e024c */
[----:B------:R-:W-:Y:S06]  /*7a80*/  @P0 BRA `(.L_x_123) ;  /* 0x00000000000c0947 */ /* 0x000fec0003800000 */
[----:B-1----:R-:W-:Y:S04]  /*7a90*/  SHF.L.U32 R0, RZ, 0x1f, RZ ;  /* 0x0000001fff007819 */ /* 0x002fe800000006ff */
[----:B------:R-:W1:Y:S02]  /*7aa0*/  SYNCS.PHASECHK.TRANS64.TRYWAIT P0, [R3+URZ+0xa0], R0 ;  /* 0x0000a000030075a7 */ /* 0x000e6400080011ff */
[----:B-1----:R-:W-:Y:S05]  /*7ab0*/  @!P0 BRA `(.L_x_124) ;  /* 0x0000005400948947 */ /* 0x002fea0003800000 */
.L_x_123:
[----:B------:R-:W-:Y:S05]  /*7ac0*/  BSYNC B0 ;  /* 0x0000000000007941 */ /* 0x000fea0003800000 */
.L_x_122:
[----:B------:R-:W-:Y:S11]  /*7ad0*/  ISETP.NE.AND P0, PT, R81, RZ, PT ;  /* 0x000000ff5100720c */ /* 0x000ff60003f05270 */
[----:B------:R-:W-:Y:S02]  /*7ae0*/  @!UPT UIADD3 URZ, UPT, UPT, URZ, URZ, URZ ;  /* 0x000000fffffff290 */ /* 0x000fe4000fffe0ff */
[----:B------:R2:W4:Y:S01]  /*7af0*/  @P0 LDS R34, [R5] ;  /* 0x0000000005220984 */ /* 0x0005220000000800 */
[C---:B-1----:R-:W-:Y:S01]  /*7b00*/  @P0 IMAD R0, R79.reuse, 0x2000, R69 ;  /* 0x000020004f000824 */ /* 0x042fe200078e0245 */
[C---:B------:R-:W-:Y:S01]  /*7b10*/  @P0 LEA R3, R79.reuse, R74, 0xd ;  /* 0x0000004a4f030211 */ /* 0x040fe200078e68ff */
[----:B------:R-:W-:Y:S01]  /*7b20*/  VIADD R79, R79, 0x1 ;  /* 0x000000014f4f7836 */ /* 0x000fe20000000000 */
[----:B------:R2:W1:Y:S04]  /*7b30*/  @P0 LDS R39, [R5+0x200] ;  /* 0x0002000005270984 */ /* 0x0004680000000800 */
[----:B------:R2:W1:Y:S04]  /*7b40*/  @P0 LDS R43, [R5+0x400] ;  /* 0x00040000052b0984 */ /* 0x0004680000000800 */
[----:B------:R2:W1:Y:S04]  /*7b50*/  @P0 LDS R47, [R5+0x600] ;  /* 0x00060000052f0984 */ /* 0x0004680000000800 */
[----:B------:R2:W1:Y:S04]  /*7b60*/  @P0 LDS R36, [R4] ;  /* 0x0000000004240984 */ /* 0x0004680000000800 */
        /* <DEDUP_REMOVED lines=10> */
[----:B----4-:R2:W1:Y:S02]  /*7c10*/  @P0 LDS R50, [R3+0x600] ;  /* 0x0006000003320984 */ /* 0x0104640000000800 */
.L_x_121:
[----:B------:R-:W-:Y:S05]  /*7c20*/  BSYNC B1 ;  /* 0x0000000000017941 */ /* 0x000fea0003800000 */
.L_x_120:
[----:B--2---:R-:W-:Y:S05]  /*7c30*/  VIADD R3, R33, 0x10 ;  /* 0x0000001021037836 */ /* 0x004fea0000000000 */
[----:B------:R-:W-:Y:S04]  /*7c40*/  SHF.R.U32.HI R3, RZ, 0x15, R3 ;  /* 0x00000015ff037819 */ /* 0x000fe80000011603 */
[----:B------:R-:W-:Y:S11]  /*7c50*/  LOP3.LUT P0, RZ, R3, 0x3, R64, 0x48, !PT ;  /* 0x0000000303ff7812 */ /* 0x000ff60007804840 */
[----:B------:R-:W-:Y:S02]  /*7c60*/  @!UPT UIADD3 URZ, UPT, UPT, URZ, URZ, URZ ;  /* 0x000000fffffff290 */ /* 0x000fe4000fffe0ff */
[----:B------:R-:W-:Y:S05]  /*7c70*/  @!P0 BRA `(.L_x_125) ;  /* 0x0000000000408947 */ /* 0x000fea0003800000 */
[----:B------:R-:W2:Y:S01]  /*7c80*/  LDCU.64 UR8, c[0x4][0x70] ;  /* 0x01000e00ff0877ac */ /* 0x000ea20008000a00 */
[----:B------:R-:W-:Y:S01]  /*7c90*/  MOV R15, 0x0 ;  /* 0x00000000000f7802 */ /* 0x000fe20000000f00 */
[----:B------:R-:W-:Y:S02]  /*7ca0*/  HFMA2 R12, -RZ, RZ, 0, 5.9604644775390625e-08 ;  /* 0x00000001ff0c7431 */ /* 0x000fe400000001ff */
[----:B------:R-:W-:Y:S02]  /*7cb0*/  IMAD.MOV.U32 R8, RZ, RZ, 0x192 ;  /* 0x00000192ff087424 */ /* 0x000fe400078e00ff */
[----:B------:R-:W-:Y:S01]  /*7cc0*/  IMAD.MOV.U32 R13, RZ, RZ, RZ ;  /* 0x000000ffff0d7224 */ /* 0x000fe200078e00ff */
[----:B------:R-:W4:Y:S01]  /*7cd0*/  LDCU.64 UR6, c[0x4][0x78] ;  /* 0x01000f00ff0677ac */ /* 0x000f220008000a00 */
[----:B------:R-:W1:Y:S01]  /*7ce0*/  LDC.64 R14, c[0x4][R15] ;  /* 0x010000000f0e7b82 */ /* 0x000e620000000a00 */
[----:B------:R-:W5:Y:S01]  /*7cf0*/  LDCU.64 UR4, c[0x4][0x10] ;  /* 0x01000200ff0477ac */ /* 0x000f620008000a00 */
[----:B--2---:R-:W-:Y:S01]  /*7d00*/  MOV R5, UR9 ;  /* 0x0000000900057c02 */ /* 0x004fe20008000f00 */
[----:B------:R-:W-:Y:S01]  /*7d10*/  IMAD.U32 R4, RZ, RZ, UR8 ;  /* 0x00000008ff047e24 */ /* 0x000fe2000f8e00ff */
[----:B----4-:R-:W-:Y:S01]  /*7d20*/  MOV R7, UR7 ;  /* 0x0000000700077c02 */ /* 0x010fe20008000f00 */
[----:B------:R-:W-:Y:S01]  /*7d30*/  IMAD.U32 R6, RZ, RZ, UR6 ;  /* 0x00000006ff067e24 */ /* 0x000fe2000f8e00ff */
[----:B-----5:R-:W-:Y:S01]  /*7d40*/  MOV R11, UR5 ;  /* 0x00000005000b7c02 */ /* 0x020fe20008000f00 */
[----:B------:R-:W-:Y:S02]  /*7d50*/  IMAD.U32 R10, RZ, RZ, UR4 ;  /* 0x00000004ff0a7e24 */ /* 0x000fe4000f8e00ff */
[----:B------:R-:W-:Y:S07]  /*7d60*/  LEPC R20, `(.L_x_125) ;  /* 0x000000001014794e */ /* 0x000fee0000000000 */
[----:B-1-3--:R-:W-:Y:S05]  /*7d70*/  CALL.ABS.NOINC R14 ;  /* 0x000000000e007343 */ /* 0x00afea0003c00000 */
.L_x_125:
[----:B------:R-:W-:Y:S05]  /*7d80*/  WARPSYNC.ALL ;  /* 0x0000000000007948 */ /* 0x000fea0003800000 */
[----:B------:R-:W-:Y:S01]  /*7d90*/  R2UR UR4, R33 ;  /* 0x00000000210472ca */ /* 0x000fe200000e0000 */
[----:B------:R-:W-:Y:S01]  /*7da0*/  BSSY.RECONVERGENT B0, `(.L_x_126) ;  /* 0x000005b000007945 */ /* 0x000fe20003800200 */
[----:B------:R-:W-:Y:S02]  /*7db0*/  ISETP.NE.AND P6, PT, R77, RZ, PT ;  /* 0x000000ff4d00720c */ /* 0x000fe40003fc5270 */
[----:B------:R-:W-:Y:S02]  /*7dc0*/  ISETP.NE.AND P0, PT, R70, RZ, PT ;  /* 0x000000ff4600720c */ /* 0x000fe40003f05270 */
[----:B------:R-:W-:Y:S02]  /*7dd0*/  MOV R3, UR51 ;  /* 0x0000003300037c02 */ /* 0x000fe40008000f00 */
[----:B-1----:R-:W-:Y:S05]  /*7de0*/  MOV R0, UR37 ;  /* 0x0000002500007c02 */ /* 0x002fea0008000f00 */
[----:B------:R-:W1:Y:S02]  /*7df0*/  LDTM.x16 R4, tmem[UR4+0x10] ;  /* 0x00001004000479ee */ /* 0x000e640008240000 */
[----:B------:R-:W-:Y:S02]  /*7e00*/  @P6 LEA R3, R3, UR48, 0x3 ;  /* 0x0000003003036c11 */ /* 0x000fe4000f8e18ff */
[----:B------:R-:W-:Y:S02]  /*7e10*/  @P6 SHF.L.U32 R20, RZ, 0x1f, RZ ;  /* 0x0000001fff146819 */ /* 0x000fe400000006ff */
[----:B------:R-:W-:Y:S04]  /*7e20*/  @P6 IADD3 R3, PT, PT, R3, 0xc0, RZ ;  /* 0x000000c003036810 */ /* 0x000fe80007ffe0ff */
[----:B------:R-:W-:Y:S02]  /*7e30*/  @P6 PRMT R0, R0, 0x654, R3 ;  /* 0x0000065400006816 */ /* 0x000fe40000000003 */
[----:B------:R-:W-:Y:S01]  /*7e40*/  LEA R3, R79, UR48, 0x3 ;  /* 0x000000304f037c11 */ /* 0x000fe2000f8e18ff */
[C---:B-1----:R-:W-:Y:S01]  /*7e50*/  FMUL R4, R32.reuse, R4 ;  /* 0x0000000420047220 */ /* 0x042fe20000400000 */
        /* <DEDUP_REMOVED lines=52> */
[----:B--2---:R-:W2:Y:S02]  /*81a0*/  FENCE.VIEW.ASYNC.S ;  /* 0x00000000000073c6 */ /* 0x004ea40000000000 */
[----:B--2---:R-:W-:Y:S06]  /*81b0*/  BAR.SYNC.DEFER_BLOCKING 0x1, 0x80 ;  /* 0x0042000000007b1d */ /* 0x004fec0000010000 */
[----:B------:R-:W-:Y:S05]  /*81c0*/  @P0 BRA `(.L_x_127) ;  /* 0x0000000000600947 */ /* 0x000fea0003800000 */
[----:B------:R-:W-:Y:S02]  /*81d0*/  UIADD3 UR20, UP0, UPT, UR52, 0x880, URZ ;  /* 0x0000088034147890 */ /* 0x000fe4000ff1e0ff */
[----:B------:R-:W-:Y:S02]  /*81e0*/  UIADD3 UR14, UPT, UPT, UR42, 0x10, URZ ;  /* 0x000000102a0e7890 */ /* 0x000fe4000fffe0ff */
[----:B------:R-:W-:Y:S02]  /*81f0*/  UIADD3 UR12, UPT, UPT, UR48, 0x2200, URZ ;  /* 0x00002200300c7890 */ /* 0x000fe4000fffe0ff */
[----:B------:R-:W-:Y:S01]  /*8200*/  UIADD3.X UR21, UPT, UPT, URZ, UR53, URZ, UP0, !UPT ;  /* 0x00000035ff157290 */ /* 0x000fe200087fe4ff */
[----:B------:R-:W-:Y:S01]  /*8210*/  UMOV UR13, UR41 ;  /* 0x00000029000d7c82 */ /* 0x000fe20008000000 */
[----:B------:R-:W-:Y:S01]  /*8220*/  UMOV UR15, UR36 ;  /* 0x00000024000f7c82 */ /* 0x000fe20008000000 */
[----:B------:R-:W-:Y:S02]  /*8230*/  UIADD3 UR17, UPT, UPT, UR41, 0x20, URZ ;  /* 0x0000002029117890 */ /* 0x000fe4000fffe0ff */
[----:B------:R-:W-:Y:S01]  /*8240*/  UIADD3 UR16, UPT, UPT, UR48, 0x2a00, URZ ;  /* 0x00002a0030107890 */ /* 0x000fe2000fffe0ff */
[----:B------:R-:W-:Y:S03]  /*8250*/  UMOV UR19, UR36 ;  /* 0x0000002400137c82 */ /* 0x000fe60008000000 */
[----:B------:R2:W-:Y:S01]  /*8260*/  UTMASTG.3D [UR12], [UR20] ;  /* 0x0000000c140073b5 */ /* 0x0005e20008010000 */
[----:B------:R-:W-:Y:S01]  /*8270*/  UMOV UR18, UR14 ;  /* 0x0000000e00127c82 */ /* 0x000fe20008000000 */
[----:B------:R-:W-:Y:S02]  /*8280*/  UIADD3 UR9, UPT, UPT, UR41, 0x40, URZ ;  /* 0x0000004029097890 */ /* 0x000fe4000fffe0ff */
[----:B------:R-:W-:Y:S01]  /*8290*/  UIADD3 UR8, UPT, UPT, UR48, 0x3200, URZ ;  /* 0x0000320030087890 */ /* 0x000fe2000fffe0ff */
[----:B------:R-:W-:Y:S01]  /*82a0*/  UMOV UR11, UR36 ;  /* 0x00000024000b7c82 */ /* 0x000fe20008000000 */
[----:B------:R-:W-:Y:S01]  /*82b0*/  UMOV UR10, UR14 ;  /* 0x0000000e000a7c82 */ /* 0x000fe20008000000 */
[----:B------:R2:W-:Y:S01]  /*82c0*/  UTMASTG.3D [UR16], [UR20] ;  /* 0x00000010140073b5 */ /* 0x0005e20008010000 */
[----:B------:R-:W-:Y:S02]  /*82d0*/  UIADD3 UR5, UPT, UPT, UR41, 0x60, URZ ;  /* 0x0000006029057890 */ /* 0x000fe4000fffe0ff */
[----:B------:R-:W-:Y:S01]  /*82e0*/  UIADD3 UR4, UPT, UPT, UR48, 0x3a00, URZ ;  /* 0x00003a0030047890 */ /* 0x000fe2000fffe0ff */
[----:B------:R-:W-:Y:S01]  /*82f0*/  UMOV UR7, UR36 ;  /* 0x0000002400077c82 */ /* 0x000fe20008000000 */
[----:B------:R-:W-:Y:S01]  /*8300*/  UMOV UR6, UR14 ;  /* 0x0000000e00067c82 */ /* 0x000fe20008000000 */
[----:B------:R2:W-:Y:S06]  /*8310*/  UTMASTG.3D [UR8], [UR20] ;  /* 0x00000008140073b5 */ /* 0x0005ec0008010000 */
[----:B------:R2:W-:Y:S01]  /*8320*/  UTMASTG.3D [UR4], [UR20] ;  /* 0x00000004140073b5 */ /* 0x0005e20008010000 */
[----:B------:R0:W-:Y:S01]  /*8330*/  UTMACMDFLUSH ;  /* 0x00000000000079b7 */ /* 0x0001e20000000000 */
[----:B--2---:R-:W-:Y:S04]  /*8340*/  DEPBAR.LE SB0, 0x1 ;  /* 0x000080400000791a */ /* 0x004fe80000000000 */
.L_x_127:
[----:B------:R-:W-:Y:S05]  /*8350*/  BSYNC.RECONVERGENT B0 ;  /* 0x0000000000007941 */ /* 0x000fea0003800200 */
.L_x_126:
[----:B------:R-:W-:Y:S01]  /*8360*/  BAR.SYNC.DEFER_BLOCKING 0x1, 0x80 ;  /* 0x0042000000007b1d */ /* 0x000fe20000010000 */
[----:B------:R-:W-:Y:S04]  /*8370*/  UIADD3 UR40, UPT, UPT, UR51, 0x1, URZ ;  /* 0x0000000133287890 */ /* 0x000fe8000fffe0ff */
[----:B------:R-:W-:Y:S04]  /*8380*/  UISETP.NE.AND UP0, UPT, UR40, 0x4, UPT ;  /* 0x000000042800788c */ /* 0x000fe8000bf05270 */
[----:B------:R-:W-:Y:S01]  /*8390*/  USEL UR40, UR40, URZ, UP0 ;  /* 0x000000ff28287287 */ /* 0x000fe20008000000 */
[----:B------:R2:W-:Y:S01]  /*83a0*/  @P6 SYNCS.ARRIVE.TRANS64.RED.A1T0 RZ, [R0+URZ], RZ ;  /* 0x000000ff00ff69a7 */ /* 0x0005e200081004ff */
[----:B------:R-:W-:Y:S01]  /*83b0*/  BSSY B1, `(.L_x_128) ;  /* 0x0000024000017945 */ /* 0x000fe20003800000 */
[----:B------:R-:W4:Y:S02]  /*83c0*/  @P6 SYNCS.PHASECHK.TRANS64.TRYWAIT P0, [R3+URZ+0xa0], R20 ;  /* 0x0000a014030065a7 */ /* 0x000f2400080011ff */
[----:B----4-:R-:W-:Y:S01]  /*83d0*/  @P6 SEL R80, RZ, 0x1, !P0 ;  /* 0x00000001ff506807 */ /* 0x010fe20004000000 */
[----:B--2---:R-:W-:Y:S06]  /*83e0*/  @!P6 BRA `(.L_x_129) ;  /* 0x000000000080e947 */ /* 0x004fec0003800000 */
[----:B------:R-:W-:Y:S01]  /*83f0*/  ISETP.NE.AND P0, PT, R80, RZ, PT ;  /* 0x000000ff5000720c */ /* 0x000fe20003f05270 */
[----:B------:R-:W-:Y:S01]  /*8400*/  BSSY B0, `(.L_x_130) ;  /* 0x0000009000007945 */ /* 0x000fe20003800000 */
[----:B------:R-:W-:Y:S11]  /*8410*/  ISETP.NE.AND P1, PT, R81, RZ, PT ;  /* 0x000000ff5100720c */ /* 0x000ff60003f25270 */
[----:B------:R-:W-:Y:S02]  /*8420*/  @!UPT UIADD3 URZ, UPT, UPT, URZ, URZ, URZ ;  /* 0x000000fffffff290 */ /* 0x000fe4000fffe0ff */
[C---:B-1----:R-:W-:Y:S02]  /*8430*/  @P1 IMAD R4, R79.reuse, 0x2000, R71 ;  /* 0x000020004f041824 */ /* 0x042fe400078e0247 */
[----:B------:R-:W-:Y:S01]  /*8440*/  @P1 IMAD R0, R79, 0x2000, R76 ;  /* 0x000020004f001824 */ /* 0x000fe200078e024c */
[----:B------:R-:W-:Y:S06]  /*8450*/  @P0 BRA `(.L_x_131) ;  /* 0x00000000000c0947 */ /* 0x000fec0003800000 */
[----:B------:R-:W-:Y:S04]  /*8460*/  SHF.L.U32 R6, RZ, 0x1f, RZ ;  /* 0x0000001fff067819 */ /* 0x000fe800000006ff */
[----:B------:R-:W1:Y:S02]  /*8470*/  SYNCS.PHASECHK.TRANS64.TRYWAIT P0, [R3+URZ+0xa0], R6 ;  /* 0x0000a006030075a7 */ /* 0x000e6400080011ff */
[----:B-1----:R-:W-:Y:S05]  /*8480*/  @!P0 BRA `(.L_x_132) ;  /* 0x0000004c00348947 */ /* 0x002fea0003800000 */
.L_x_131:
[----:B------:R-:W-:Y:S05]  /*8490*/  BSYNC B0 ;  /* 0x0000000000007941 */ /* 0x000fea0003800000 */
.L_x_130:
        /* <DEDUP_REMOVED lines=21> */
.L_x_129:
[----:B------:R-:W-:Y:S05]  /*85f0*/  BSYNC B1 ;  /* 0x0000000000017941 */ /* 0x000fea0003800000 */
.L_x_128:
[----:B--2---:R-:W-:Y:S05]  /*8600*/  VIADD R3, R33, 0x20 ;  /* 0x0000002021037836 */ /* 0x004fea0000000000 */
[----:B------:R-:W-:Y:S04]  /*8610*/  SHF.R.U32.HI R3, RZ, 0x15, R3 ;  /* 0x00000015ff037819 */ /* 0x000fe80000011603 */
[----:B------:R-:W-:Y:S11]  /*8620*/  LOP3.LUT P0, RZ, R3, 0x3, R64, 0x48, !PT ;  /* 0x0000000303ff7812 */ /* 0x000ff60007804840 */
[----:B------:R-:W-:Y:S02]  /*8630*/  @!UPT UIADD3 URZ, UPT, UPT, URZ, URZ, URZ ;  /* 0x000000fffffff290 */ /* 0x000fe4000fffe0ff */
[----:B------:R-:W-:Y:S05]  /*8640*/  @!P0 BRA `(.L_x_133) ;  /* 0x0000000000408947 */ /* 0x000fea0003800000 */
[----:B------:R-:W2:Y:S01]  /*8650*/  LDCU.64 UR8, c[0x4][0x70] ;  /* 0x01000e00ff0877ac */ /* 0x000ea20008000a00 */
[----:B-1----:R-:W-:Y:S01]  /*8660*/  MOV R15, 0x0 ;  /* 0x00000000000f7802 */ /* 0x002fe20000000f00 */
[----:B------:R-:W-:Y:S02]  /*8670*/  HFMA2 R12, -RZ, RZ, 0, 5.9604644775390625e-08 ;  /* 0x00000001ff0c7431 */ /* 0x000fe400000001ff */
[----:B------:R-:W-:Y:S02]  /*8680*/  IMAD.MOV.U32 R8, RZ, RZ, 0x192 ;  /* 0x00000192ff087424 */ /* 0x000fe400078e00ff */
[----:B------:R-:W-:Y:S01]  /*8690*/  IMAD.MOV.U32 R13, RZ, RZ, RZ ;  /* 0x000000ffff0d7224 */ /* 0x000fe200078e00ff */
[----:B------:R-:W1:Y:S01]  /*86a0*/  LDCU.64 UR6, c[0x4][0x78] ;  /* 0x01000f00ff0677ac */ /* 0x000e620008000a00 */
[----:B------:R-:W4:Y:S01]  /*86b0*/  LDC.64 R14, c[0x4][R15] ;  /* 0x010000000f0e7b82 */ /* 0x000f220000000a00 */
[----:B------:R-:W5:Y:S01]  /*86c0*/  LDCU.64 UR4, c[0x4][0x10] ;  /* 0x01000200ff0477ac */ /* 0x000f620008000a00 */
[----:B--2---:R-:W-:Y:S01]  /*86d0*/  MOV R5, UR9 ;  /* 0x0000000900057c02 */ /* 0x004fe20008000f00 */
[----:B------:R-:W-:Y:S01]  /*86e0*/  IMAD.U32 R4, RZ, RZ, UR8 ;  /* 0x00000008ff047e24 */ /* 0x000fe2000f8e00ff */
[----:B-1----:R-:W-:Y:S01]  /*86f0*/  MOV R7, UR7 ;  /* 0x0000000700077c02 */ /* 0x002fe20008000f00 */
[----:B------:R-:W-:Y:S01]  /*8700*/  IMAD.U32 R6, RZ, RZ, UR6 ;  /* 0x00000006ff067e24 */ /* 0x000fe2000f8e00ff */
[----:B-----5:R-:W-:Y:S01]  /*8710*/  MOV R11, UR5 ;  /* 0x00000005000b7c02 */ /* 0x020fe20008000f00 */
[----:B------:R-:W-:Y:S02]  /*8720*/  IMAD.U32 R10, RZ, RZ, UR4 ;  /* 0x00000004ff0a7e24 */ /* 0x000fe4000f8e00ff */
[----:B------:R-:W-:Y:S07]  /*8730*/  LEPC R20, `(.L_x_133) ;  /* 0x000000001014794e */ /* 0x000fee0000000000 */
[----:B---34-:R-:W-:Y:S05]  /*8740*/  CALL.ABS.NOINC R14 ;  /* 0x000000000e007343 */ /* 0x018fea0003c00000 */
.L_x_133:
[----:B------:R-:W-:Y:S05]  /*8750*/  WARPSYNC.ALL ;  /* 0x0000000000007948 */ /* 0x000fea0003800000 */
[----:B------:R-:W-:Y:S01]  /*8760*/  R2UR UR4, R33 ;  /* 0x00000000210472ca */ /* 0x000fe200000e0000 */
[----:B------:R-:W-:Y:S01]  /*8770*/  BSSY.RECONVERGENT B0, `(.L_x_134) ;  /* 0x000005b000007945 */ /* 0x000fe20003800200 */
[----:B------:R-:W-:Y:S02]  /*8780*/  ISETP.NE.AND P6, PT, R77, RZ, PT ;  /* 0x000000ff4d00720c */ /* 0x000fe40003fc5270 */
[----:B------:R-:W-:Y:S02]  /*8790*/  ISETP.NE.AND P0, PT, R70, RZ, PT ;  /* 0x000000ff4600720c */ /* 0x000fe40003f05270 */
[----:B------:R-:W-:Y:S02]  /*87a0*/  MOV R3, UR40 ;  /* 0x0000002800037c02 */ /* 0x000fe40008000f00 */
[----:B------:R-:W-:Y:S05]  /*87b0*/  MOV R0, UR37 ;  /* 0x0000002500007c02 */ /* 0x000fea0008000f00 */
[----:B-1----:R-:W1:Y:S02]  /*87c0*/  LDTM.x16 R4, tmem[UR4+0x20] ;  /* 0x00002004000479ee */ /* 0x002e640008240000 */
        /* <DEDUP_REMOVED lines=85> */
.L_x_135:
[----:B------:R-:W-:Y:S05]  /*8d20*/  BSYNC.RECONVERGENT B0 ;  /* 0x0000000000007941 */ /* 0x000fea0003800200 */
.L_x_134:
[----:B------:R-:W-:Y:S01]  /*8d30*/  BAR.SYNC.DEFER_BLOCKING 0x1, 0x80 ;  /* 0x0042000000007b1d */ /* 0x000fe20000010000 */
[----:B------:R-:W-:Y:S01]  /*8d40*/  UIADD3 UR43, UPT, UPT, UR40, 0x1, URZ ;  /* 0x00000001282b7890 */ /* 0x000fe2000fffe0ff */
[----:B------:R-:W-:Y:S03]  /*8d50*/  HFMA2 R82, -RZ, RZ, 0, 0 ;  /* 0x00000000ff527431 */ /* 0x000fe600000001ff */
        /* <DEDUP_REMOVED lines=17> */
.L_x_139:
[----:B------:R-:W-:Y:S05]  /*8e70*/  BSYNC B0 ;  /* 0x0000000000007941 */ /* 0x000fea0003800000 */
.L_x_138:
[----:B------:R-:W-:Y:S11]  /*8e80*/  ISETP.NE.AND P0, PT, R81, RZ, PT ;  /* 0x000000ff5100720c */ /* 0x000ff60003f05270 */
[----:B------:R-:W-:Y:S02]  /*8e90*/  @!UPT UIADD3 URZ, UPT, UPT, URZ, URZ, URZ ;  /* 0x000000fffffff290 */ /* 0x000fe4000fffe0ff */
[----:B------:R2:W4:Y:S01]  /*8ea0*/  @P0 LDS R34, [R4] ;  /* 0x0000000004220984 */ /* 0x0005220000000800 */
[C---:B-1----:R-:W-:Y:S02]  /*8eb0*/  @P0 IMAD R3, R79.reuse, 0x2000, R69 ;  /* 0x000020004f030824 */ /* 0x042fe400078e0245 */
[C---:B------:R-:W-:Y:S01]  /*8ec0*/  @P0 IMAD R5, R79.reuse, 0x2000, R74 ;  /* 0x000020004f050824 */ /* 0x040fe200078e024a */
[----:B------:R2:W1:Y:S01]  /*8ed0*/  @P0 LDS R39, [R4+0x200] ;  /* 0x0002000004270984 */ /* 0x0004620000000800 */
[----:B------:R-:W-:Y:S03]  /*8ee0*/  VIADD R79, R79, 0x1 ;  /* 0x000000014f4f7836 */ /* 0x000fe60000000000 */
        /* <DEDUP_REMOVED lines=13> */
[----:B------:R2:W1:Y:S01]  /*8fc0*/  @P0 LDS R50, [R5+0x600] ;  /* 0x0006000005320984 */ /* 0x0004620000000800 */
[C---:B------:R-:W-:Y:S04]  /*8fd0*/  ISETP.NE.AND P0, PT, R79.reuse, 0x4, PT ;  /* 0x000000044f00780c */ /* 0x040fe80003f05270 */
[----:B------:R-:W-:Y:S02]  /*8fe0*/  SEL R79, R79, RZ, P0 ;  /* 0x000000ff4f4f7207 */ /* 0x000fe40000000000 */
[----:B----4-:R-:W-:Y:S02]  /*8ff0*/  SEL R82, RZ, 0x1, P0 ;  /* 0x00000001ff527807 */ /* 0x010fe40000000000 */
.L_x_137:
[----:B------:R-:W-:Y:S05]  /*9000*/  BSYNC B1 ;  /* 0x0000000000017941 */ /* 0x000fea0003800000 */
.L_x_136:
        /* <DEDUP_REMOVED lines=21> */
.L_x_141:
        /* <DEDUP_REMOVED lines=9> */
[----:B------:R-:W-:Y:S02]  /*91f0*/  @P6 SHF.L.U32 R20, R82, 0x1f, RZ ;  /* 0x0000001f52146819 */ /* 0x000fe400000006ff */
        /* <DEDUP_REMOVED lines=83> */
.L_x_143:
[----:B------:R-:W-:Y:S05]  /*9730*/  BSYNC.RECONVERGENT B0 ;  /* 0x0000000000007941 */ /* 0x000fea0003800200 */
.L_x_142:
        /* <DEDUP_REMOVED lines=16> */
[----:B------:R-:W-:Y:S04]  /*9840*/  SHF.L.U32 R6, R82, 0x1f, RZ ;  /* 0x0000001f52067819 */ /* 0x000fe800000006ff */
[----:B------:R-:W1:Y:S02]  /*9850*/  SYNCS.PHASECHK.TRANS64.TRYWAIT P0, [R3+URZ+0xa0], R6 ;  /* 0x0000a006030075a7 */ /* 0x000e6400080011ff */
[----:B-1----:R-:W-:Y:S05]  /*9860*/  @!P0 BRA `(.L_x_148) ;  /* 0x0000003800648947 */ /* 0x002fea0003800000 */
.L_x_147:
[----:B------:R-:W-:Y:S05]  /*9870*/  BSYNC B0 ;  /* 0x0000000000007941 */ /* 0x000fea0003800000 */
.L_x_146:
        /* <DEDUP_REMOVED lines=22> */
[----:B------:R-:W-:Y:S02]  /*99e0*/  SEL R7, RZ, 0x1, P0 ;  /* 0x00000001ff077807 */ /* 0x000fe40000000000 */
[----:B------:R-:W-:Y:S02]  /*99f0*/  SEL R79, R79, RZ, P0 ;  /* 0x000000ff4f4f7207 */ /* 0x000fe40000000000 */
[----:B----4-:R-:W-:Y:S02]  /*9a00*/  LOP3.LUT R82, R82, R7, RZ, 0x3c, !PT ;  /* 0x0000000752527212 */ /* 0x010fe400078e3cff */
.L_x_145:
[----:B------:R-:W-:Y:S05]  /*9a10*/  BSYNC B1 ;  /* 0x0000000000017941 */ /* 0x000fea0003800000 */
.L_x_144:
        /* <DEDUP_REMOVED lines=21> */
.L_x_149:
        /* <DEDUP_REMOVED lines=69> */
[----:B------:R-:W-:Y:S02]  /*9fc0*/  UIADD3 UR4, UPT, UPT, UR48, 0x200, URZ ;  /* 0x0000020030047890 */ /* 0x000fe4000fffe0ff */
[----:B------:R-:W-:Y:S02]  /*9fd0*/  UIADD3 UR20, UP0, UPT, UR52, 0x880, URZ ;  /* 0x0000088034147890 */ /* 0x000fe4000ff1e0ff */
[----:B------:R-:W-:Y:S02]  /*9fe0*/  UIADD3 UR14, UPT, UPT, UR42, 0x40, URZ ;  /* 0x000000402a0e7890 */ /* 0x000fe4000fffe0ff */
[----:B------:R-:W-:Y:S01]  /*9ff0*/  MOV R61, UR4 ;  /* 0x00000004003d7c02 */ /* 0x000fe20008000f00 */
[----:B------:R-:W-:Y:S01]  /*a000*/  UIADD3.X UR21, UPT, UPT, URZ, UR53, URZ, UP0, !UPT ;  /* 0x00000035ff157290 */ /* 0x000fe200087fe4ff */
[----:B------:R-:W-:Y:S02]  /*a010*/  UMOV UR13, UR41 ;  /* 0x00000029000d7c82 */ /* 0x000fe40008000000 */
[----:B------:R-:W-:Y:S01]  /*a020*/  R2UR UR12, R61 ;  /* 0x000000003d0c72ca */ /* 0x000fe200000e0000 */
[----:B------:R-:W-:Y:S01]  /*a030*/  UMOV UR15, UR36 ;  /* 0x00000024000f7c82 */ /* 0x000fe20008000000 */
[----:B------:R-:W-:Y:S02]  /*a040*/  UIADD3 UR17, UPT, UPT, UR41, 0x20, URZ ;  /* 0x0000002029117890 */ /* 0x000fe4000fffe0ff */
[----:B------:R-:W-:Y:S01]  /*a050*/  UIADD3 UR16, UPT, UPT, UR48, 0xa00, URZ ;  /* 0x00000a0030107890 */ /* 0x000fe2000fffe0ff */
        /* <DEDUP_REMOVED lines=12> */
[----:B------:R2:W-:Y:S05]  /*a120*/  UTMASTG.3D [UR8], [UR20] ;  /* 0x00000008140073b5 */ /* 0x0005ea0008010000 */
[----:B------:R2:W-:Y:S01]  /*a130*/  UTMASTG.3D [UR4], [UR20] ;  /* 0x00000004140073b5 */ /* 0x0005e20008010000 */
[----:B------:R0:W-:Y:S01]  /*a140*/  UTMACMDFLUSH ;  /* 0x00000000000079b7 */ /* 0x0001e20000000000 */
[----:B--2---:R-:W-:Y:S04]  /*a150*/  DEPBAR.LE SB0, 0x1 ;  /* 0x000080400000791a */ /* 0x004fe80000000000 */
.L_x_151:
[----:B------:R-:W-:Y:S05]  /*a160*/  BSYNC.RECONVERGENT B0 ;  /* 0x0000000000007941 */ /* 0x000fea0003800200 */
.L_x_150:
        /* <DEDUP_REMOVED lines=19> */
.L_x_155:
[----:B------:R-:W-:Y:S05]  /*a2a0*/  BSYNC B0 ;  /* 0x0000000000007941 */ /* 0x000fea0003800000 */
.L_x_154:
        /* <DEDUP_REMOVED lines=25> */
.L_x_153:
[----:B------:R-:W-:Y:S05]  /*a440*/  BSYNC B1 ;  /* 0x0000000000017941 */ /* 0x000fea0003800000 */
.L_x_152:
        /* <DEDUP_REMOVED lines=21> */
.L_x_157:
        /* <DEDUP_REMOVED lines=93> */
.L_x_159:
[----:B------:R-:W-:Y:S05]  /*ab70*/  BSYNC.RECONVERGENT B0 ;  /* 0x0000000000007941 */ /* 0x000fea0003800200 */
.L_x_158:
        /* <DEDUP_REMOVED lines=19> */
.L_x_163:
[----:B------:R-:W-:Y:S05]  /*acb0*/  BSYNC B0 ;  /* 0x0000000000007941 */ /* 0x000fea0003800000 */
.L_x_162:
        /* <DEDUP_REMOVED lines=25> */
.L_x_161:
[----:B------:R-:W-:Y:S05]  /*ae50*/  BSYNC B1 ;  /* 0x0000000000017941 */ /* 0x000fea0003800000 */
.L_x_160:
        /* <DEDUP_REMOVED lines=21> */
.L_x_165:
        /* <DEDUP_REMOVED lines=93> */
.L_x_167:
[----:B------:R-:W-:Y:S05]  /*b580*/  BSYNC.RECONVERGENT B0 ;  /* 0x0000000000007941 */ /* 0x000fea0003800200 */
.L_x_166:
        /* <DEDUP_REMOVED lines=19> */
.L_x_171:
[----:B------:R-:W-:Y:S05]  /*b6c0*/  BSYNC B0 ;  /* 0x0000000000007941 */ /* 0x000fea0003800000 */
.L_x_170:
[----:B------:R-:W-:Y:S11]  /*b6d0*/  ISETP.NE.AND P0, PT, R81, RZ, PT ;  /* 0x000000ff5100720c */ /* 0x000ff60003f05270 */
[----:B------:R-:W-:Y:S02]  /*b6e0*/  @!UPT UIADD3 URZ, UPT, UPT, URZ, URZ, URZ ;  /* 0x000000fffffff290 */ /* 0x000fe4000fffe0ff */
[----:B------:R2:W4:Y:S01]  /*b6f0*/  @P0 LDS R34, [R4] ;  /* 0x0000000004220984 */ /* 0x0005220000000800 */
[C---:B-1----:R-:W-:Y:S01]  /*b700*/  @P0 IMAD R3, R79.reuse, 0x2000, R69 ;  /* 0x000020004f030824 */ /* 0x042fe200078e0245 */
[----:B------:R-:W-:Y:S02]  /*b710*/  @P0 LEA R79, R79, R74, 0xd ;  /* 0x0000004a4f4f0211 */ /* 0x000fe400078e68ff */
        /* <DEDUP_REMOVED lines=15> */
.L_x_169:
[----:B------:R-:W-:Y:S05]  /*b810*/  BSYNC B1 ;  /* 0x0000000000017941 */ /* 0x000fea0003800000 */
.L_x_168:
        /* <DEDUP_REMOVED lines=21> */
.L_x_173:
[----:B------:R-:W-:Y:S01]  /*b970*/  ISETP.NE.AND P0, PT, R70, RZ, PT ;  /* 0x000000ff4600720c */ /* 0x000fe20003f05270 */
[----:B------:R-:W-:Y:S05]  /*b980*/  WARPSYNC.ALL ;  /* 0x0000000000007948 */ /* 0x000fea0003800000 */
[----:B------:R-:W-:Y:S01]  /*b990*/  R2UR UR4, R33 ;  /* 0x00000000210472ca */ /* 0x000fe200000e0000 */
[----:B------:R-:W-:Y:S01]  /*b9a0*/  BSSY.RECONVERGENT B0, `(.L_x_174) ;  /* 0x0000056000007945 */ /* 0x000fe20003800200 */
[----:B------:R-:W-:Y:S04]  /*b9b0*/  IADD3 R0, PT, PT, R78, 0x120, RZ ;  /* 0x000001204e007810 */ /* 0x000fe80007ffe0ff */
[----:B------:R-:W-:Y:S07]  /*b9c0*/  LOP3.LUT R0, R0, 0xfefffff8, RZ, 0xc0, !PT ;  /* 0xfefffff800007812 */ /* 0x000fee00078ec0ff */
[----:B-1----:R-:W1:Y:S01]  /*b9d0*/  LDTM.x16 R4, tmem[UR4+0x70] ;  /* 0x00007004000479ee */ /* 0x002e620008240000 */
[----:B------:R-:W-:Y:S01]  /*b9e0*/  NOP ;  /* 0x0000000000007918 */ /* 0x000fe20000000000 */
[----:B-1----:R1:W-:Y:S01]  /*b9f0*/  SYNCS.ARRIVE.TRANS64.RED.A1T0 RZ, [R0+URZ], RZ ;  /* 0x000000ff00ff79a7 */ /* 0x0023e200081004ff */
[C---:B------:R-:W-:Y:S01]  /*ba00*/  FMUL R4, R32.reuse, R4 ;  /* 0x0000000420047220 */ /* 0x040fe20000400000 */
        /* <DEDUP_REMOVED lines=79> */
.L_x_175:
[----:B------:R-:W-:Y:S05]  /*bf00*/  BSYNC.RECONVERGENT B0 ;  /* 0x0000000000007941 */ /* 0x000fea0003800200 */
.L_x_174:
[----:B------:R-:W-:Y:S01]  /*bf10*/  BAR.SYNC.DEFER_BLOCKING 0x1, 0x80 ;  /* 0x0042000000007b1d */ /* 0x000fe20000010000 */
[----:B------:R-:W-:Y:S01]  /*bf20*/  UISETP.NE.AND UP0, UPT, UR49, -0x8, UPT ;  /* 0xfffffff83100788c */ /* 0x000fe2000bf05270 */
[----:B-1----:R-:W-:Y:S08]  /*bf30*/  IADD3 R0, PT, PT, R30, 0x1, RZ ;  /* 0x000000011e007810 */ /* 0x002ff00007ffe0ff */
[----:B------:R-:W-:Y:S05]  /*bf40*/  BRA.U !UP0, `(.L_x_176) ;  /* 0x0000000108287547 */ /* 0x000fea000b800000 */
[----:B------:R-:W-:Y:S01]  /*bf50*/  ISETP.NE.AND P0, PT, R77, RZ, PT ;  /* 0x000000ff4d00720c */ /* 0x000fe20003f05270 */
[----:B------:R-:W-:Y:S01]  /*bf60*/  IMAD.U32 R4, RZ, RZ, UR51 ;  /* 0x00000033ff047e24 */ /* 0x000fe2000f8e00ff */
[----:B------:R-:W-:Y:S01]  /*bf70*/  UIADD3 UR51, UPT, UPT, UR51, 0x1, URZ ;  /* 0x0000000133337890 */ /* 0x000fe2000fffe0ff */
[----:B------:R-:W-:Y:S03]  /*bf80*/  IMAD.U32 R3, RZ, RZ, UR37 ;  /* 0x00000025ff037e24 */ /* 0x000fe6000f8e00ff */
[----:B------:R-:W-:Y:S04]  /*bf90*/  UISETP.NE.AND UP0, UPT, UR51, 0x4, UPT ;  /* 0x000000043300788c */ /* 0x000fe8000bf05270 */
[----:B------:R-:W-:Y:S03]  /*bfa0*/  USEL UR51, UR51, URZ, UP0 ;  /* 0x000000ff33337287 */ /* 0x000fe60008000000 */
[----:B------:R-:W-:Y:S05]  /*bfb0*/  @P0 LEA R4, R4, UR48, 0x3 ;  /* 0x0000003004040c11 */ /* 0x000fea000f8e18ff */
[----:B------:R-:W-:Y:S05]  /*bfc0*/  @P0 VIADD R4, R4, 0xc0 ;  /* 0x000000c004040836 */ /* 0x000fea0000000000 */
[----:B------:R-:W-:Y:S04]  /*bfd0*/  @P0 PRMT R3, R3, 0x654, R4 ;  /* 0x0000065403030816 */ /* 0x000fe80000000004 */
[----:B------:R1:W-:Y:S03]  /*bfe0*/  @P0 SYNCS.ARRIVE.TRANS64.RED.A1T0 RZ, [R3+URZ], RZ ;  /* 0x000000ff03ff09a7 */ /* 0x0003e600081004ff */
.L_x_176:
[----:B------:R-:W-:Y:S01]  /*bff0*/  ISETP.NE.AND P2, PT, R72, RZ, PT ;  /* 0x000000ff4800720c */ /* 0x000fe20003f45270 */
[----:B------:R-:W-:Y:S01]  /*c000*/  UIADD3 UR49, UPT, UPT, UR49, 0x8, URZ ;  /* 0x0000000831317890 */ /* 0x000fe2000fffe0ff */
[----:B------:R-:W-:Y:S01]  /*c010*/  ISETP.NE.AND P0, PT, R75, 0x2, PT ;  /* 0x000000024b00780c */ /* 0x000fe20003f05270 */
[----:B------:R-:W-:Y:S01]  /*c020*/  IMAD.IADD R20, R27, 0x1, R51 ;  /* 0x000000011b147824 */ /* 0x000fe200078e0233 */
[----:B------:R-:W-:Y:S01]  /*c030*/  ISETP.NE.AND P1, PT, R0, 0x2, PT ;  /* 0x000000020000780c */ /* 0x000fe20003f25270 */
[----:B------:R-:W-:Y:S01]  /*c040*/  IMAD.IADD R21, R29, 0x1, R58 ;  /* 0x000000011d157824 */ /* 0x000fe200078e023a */
[----:B-1----:R-:W-:Y:S02]  /*c050*/  SEL R3, RZ, 0x1, P0 ;  /* 0x00000001ff037807 */ /* 0x002fe40000000000 */
[----:B------:R-:W-:Y:S02]  /*c060*/  SEL R4, RZ, 0x1, P1 ;  /* 0x00000001ff047807 */ /* 0x000fe40000800000 */
[----:B------:R-:W-:Y:S02]  /*c070*/  LOP3.LUT R66, R66, R3, RZ, 0x3c, !PT ;  /* 0x0000000342427212 */ /* 0x000fe400078e3cff */
[----:B------:R-:W-:Y:S02]  /*c080*/  LOP3.LUT R67, R67, R4, RZ, 0x3c, !PT ;  /* 0x0000000443437212 */ /* 0x000fe400078e3cff */
[----:B------:R-:W-:Y:S02]  /*c090*/  @P2 R2UR UR36, R65 ;  /* 0x00000000412422ca */ /* 0x000fe400000e0000 */
[----:B------:R-:W-:Y:S02]  /*c0a0*/  SEL R75, R75, RZ, P0 ;  /* 0x000000ff4b4b7207 */ /* 0x000fe40000000000 */
[----:B------:R-:W-:Y:S01]  /*c0b0*/  SEL R30, R0, RZ, P1 ;  /* 0x000000ff001e7207 */ /* 0x000fe20000800000 */
[----:B------:R-:W-:Y:S10]  /*c0c0*/  @P2 BRA `(.L_x_177) ;  /* 0xffffffa000c42947 */ /* 0x000ff4000383ffff */
[----:B------:R-:W-:-:S09]  /*c0d0*/  UISETP.NE.AND UP0, UPT, UR50, URZ, UPT ;  /* 0x000000ff3200728c */ /* 0x000fd2000bf05270 */
[----:B------:R-:W-:Y:S05]  /*c0e0*/  BRA.U !UP0, `(.L_x_178) ;  /* 0x0000000108487547 */ /* 0x000fea000b800000 */
[----:B------:R-:W1:Y:S02]  /*c0f0*/  LDCU.64 UR4, c[0x0][0xa90] ;  /* 0x00015200ff0477ac */ /* 0x000e640008000a00 */
[----:B-1----:R-:W-:-:S04]  /*c100*/  UISETP.NE.U32.AND UP0, UPT, UR4, URZ, UPT ;  /* 0x000000ff0400728c */ /* 0x002fc8000bf05070 */
[----:B------:R-:W-:-:S09]  /*c110*/  UISETP.NE.AND.EX UP0, UPT, UR5, URZ, UPT, UP0 ;  /* 0x000000ff0500728c */ /* 0x000fd2000bf05300 */
[----:B------:R-:W-:Y:S05]  /*c120*/  BRA.U UP0, `(.L_x_179) ;  /* 0x00000001000c7547 */ /* 0x000fea000b800000 */
[----:B------:R-:W-:-:S13]  /*c130*/  FSETP.NEU.AND P0, PT, R35, RZ, PT ;  /* 0x000000ff2300720b */ /* 0x000fda0003f0d000 */
[----:B------:R-:W-:Y:S05]  /*c140*/  @!P0 EXIT ;  /* 0x000000000000894d */ /* 0x000fea0003800000 */
[----:B------:R-:W-:Y:S05]  /*c150*/  BRA `(.L_x_178) ;  /* 0x00000000002c7947 */ /* 0x000fea0003800000 */
.L_x_179:
[----:B------:R-:W-:Y:S01]  /*c160*/  ISETP.NE.AND P0, PT, R73, RZ, PT ;  /* 0x000000ff4900720c */ /* 0x000fe20003f05270 */
[----:B------:R-:W-:-:S12]  /*c170*/  BSSY.RECONVERGENT B0, `(.L_x_178) ;  /* 0x0000009000007945 */ /* 0x000fd80003800200 */
[----:B------:R-:W-:Y:S05]  /*c180*/  @P0 BRA `(.L_x_180) ;  /* 0x0000000000140947 */ /* 0x000fea0003800000 */
[----:B------:R-:W1:Y:S02]  /*c190*/  LDCU.64 UR4, c[0x0][0xa88] ;  /* 0x00015100ff0477ac */ /* 0x000e640008000a00 */
[----:B-1----:R-:W-:-:S04]  /*c1a0*/  ISETP.NE.U32.AND P0, PT, RZ, UR4, PT ;  /* 0x00000004ff007c0c */ /* 0x002fc8000bf05070 */
[----:B------:R-:W-:-:S13]  /*c1b0*/  ISETP.NE.AND.EX P0, PT, RZ, UR5, PT, P0 ;  /* 0x00000005ff007c0c */ /* 0x000fda000bf05300 */
[----:B------:R-:W-:Y:S05]  /*c1c0*/  @!P0 EXIT ;  /* 0x000000000000894d */ /* 0x000fea0003800000 */
[----:B------:R-:W-:Y:S05]  /*c1d0*/  BRA `(.L_x_181) ;  /* 0x0000000000087947 */ /* 0x000fea0003800000 */
.L_x_180:
[----:B------:R-:W-:-:S13]  /*c1e0*/  FSETP.NEU.AND P0, PT, R35, RZ, PT ;  /* 0x000000ff2300720b */ /* 0x000fda0003f0d000 */
[----:B------:R-:W-:Y:S05]  /*c1f0*/  @!P0 EXIT ;  /* 0x000000000000894d */ /* 0x000fea0003800000 */
.L_x_181:
[----:B------:R-:W-:Y:S05]  /*c200*/  BSYNC.RECONVERGENT B0 ;  /* 0x0000000000007941 */ /* 0x000fea0003800200 */
.L_x_178:
[----:B------:R-:W-:Y:S01]  /*c210*/  ULEA UR4, UR51, UR48, 0x3 ;  /* 0x0000003033047291 */ /* 0x000fe2000f8e18ff */
[----:B------:R-:W-:-:S04]  /*c220*/  DEPBAR.LE SB0, 0x0 ;  /* 0x000080000000791a */ /* 0x000fc80000000000 */
[----:B------:R-:W-:-:S04]  /*c230*/  UIADD3 UR4, UPT, UPT, UR4, 0xc0, URZ ;  /* 0x000000c004047890 */ /* 0x000fc8000fffe0ff */
[----:B------:R-:W-:-:S09]  /*c240*/  UPRMT UR4, UR37, 0x654, UR4 ;  /* 0x0000065425047896 */ /* 0x000fd20008000004 */
[----:B------:R-:W-:Y:S01]  /*c250*/  SYNCS.ARRIVE.TRANS64.RED.A1T0 RZ, [UR4], RZ ;  /* 0x000000ffffff79a7 */ /* 0x000fe20008100404 */
[----:B------:R-:W-:Y:S05]  /*c260*/  EXIT ;  /* 0x000000000000794d */ /* 0x000fea0003800000 */
.L_x_25:
[----:B--2---:R2:W1:Y:S02]  /*c270*/  SYNCS.PHASECHK.TRANS64.TRYWAIT P0, [R5+URZ+0x140], R4 ;  /* 0x00014004050075a7 */ /* 0x00446400080011ff */
[----:B-1----:R-:W-:Y:S05]  /*c280*/  @!P0 NANOSLEEP.SYNCS 0x989680 ;  /* 0x009896800000895d */ /* 0x002fea0003900000 */
[----:B------:R-:W1:Y:S02]  /*c290*/  @!P0 SYNCS.PHASECHK.TRANS64 P0, [R5+URZ+0x140], R4 ;  /* 0x00014004050085a7 */ /* 0x000e6400080010ff */
[----:B-1----:R-:W-:Y:S05]  /*c2a0*/  @!P0 BRA `(.L_x_25) ;  /* 0xfffffffc00f08947 */ /* 0x002fea000383ffff */
[----:B------:R-:W-:Y:S05]  /*c2b0*/  BRA `(.L_x_182) ;  /* 0xffffff54005c7947 */ /* 0x000fea000383ffff */
.L_x_28:
[----:B------:R-:W-:-:S07]  /*c2c0*/  MOV R4, UR9 ;  /* 0x0000000900047c02 */ /* 0x000fce0008000f00 */
.L_x_183:
[----:B-1----:R1:W2:Y:S02]  /*c2d0*/  SYNCS.PHASECHK.TRANS64.TRYWAIT P0, [R4+URZ+0x50], R5 ;  /* 0x00005005040075a7 */ /* 0x0022a400080011ff */
[----:B--2---:R-:W-:Y:S05]  /*c2e0*/  @!P0 NANOSLEEP.SYNCS 0x989680 ;  /* 0x009896800000895d */ /* 0x004fea0003900000 */
[----:B------:R-:W2:Y:S02]  /*c2f0*/  @!P0 SYNCS.PHASECHK.TRANS64 P0, [R4+URZ+0x50], R5 ;  /* 0x00005005040085a7 */ /* 0x000ea400080010ff */
[----:B--2---:R-:W-:Y:S05]  /*c300*/  @!P0 BRA `(.L_x_183) ;  /* 0xfffffffc00f08947 */ /* 0x004fea000383ffff */
[----:B------:R-:W-:Y:S05]  /*c310*/  BRA `(.L_x_27) ;  /* 0xffffff5400d07947 */ /* 0x000fea000383ffff */
.L_x_31:
[----:B-1----:R1:W2:Y:S02]  /*c320*/  SYNCS.PHASECHK.TRANS64.TRYWAIT P0, [R8+URZ+0xf0], R5 ;  /* 0x0000f005080075a7 */ /* 0x0022a400080011ff */
[----:B--2---:R-:W-:Y:S05]  /*c330*/  @!P0 NANOSLEEP.SYNCS 0x989680 ;  /* 0x009896800000895d */ /* 0x004fea0003900000 */
[----:B------:R-:W2:Y:S02]  /*c340*/  @!P0 SYNCS.PHASECHK.TRANS64 P0, [R8+URZ+0xf0], R5 ;  /* 0x0000f005080085a7 */ /* 0x000ea400080010ff */
[----:B--2---:R-:W-:Y:S05]  /*c350*/  @!P0 BRA `(.L_x_31) ;  /* 0xfffffffc00f08947 */ /* 0x004fea000383ffff */
[----:B------:R-:W-:Y:S05]  /*c360*/  BRA `(.L_x_184) ;  /* 0xffffff5800747947 */ /* 0x000fea000383ffff */
.L_x_35:
[----:B----4-:R-:W-:-:S07]  /*c370*/  MOV R0, UR4 ;  /* 0x0000000400007c02 */ /* 0x010fce0008000f00 */
.L_x_185:
[----:B-1----:R1:W2:Y:S02]  /*c380*/  SYNCS.PHASECHK.TRANS64.TRYWAIT P0, [R0+URZ], R3 ;  /* 0x00000003000075a7 */ /* 0x0022a400080011ff */
[----:B--2---:R-:W-:Y:S05]  /*c390*/  @!P0 NANOSLEEP.SYNCS 0x989680 ;  /* 0x009896800000895d */ /* 0x004fea0003900000 */
[----:B------:R-:W2:Y:S02]  /*c3a0*/  @!P0 SYNCS.PHASECHK.TRANS64 P0, [R0+URZ], R3 ;  /* 0x00000003000085a7 */ /* 0x000ea400080010ff */
[----:B--2---:R-:W-:Y:S05]  /*c3b0*/  @!P0 BRA `(.L_x_185) ;  /* 0xfffffffc00f08947 */ /* 0x004fea000383ffff */
[----:B------:R-:W-:Y:S05]  /*c3c0*/  BRA `(.L_x_186) ;  /* 0xffffff5c00e47947 */ /* 0x000fea000383ffff */
.L_x_36:
[----:B----4-:R-:W-:-:S07]  /*c3d0*/  MOV R0, UR4 ;  /* 0x0000000400007c02 */ /* 0x010fce0008000f00 */
.L_x_187:
[----:B-1----:R1:W2:Y:S02]  /*c3e0*/  SYNCS.PHASECHK.TRANS64.TRYWAIT P0, [R0+URZ], R3 ;  /* 0x00000003000075a7 */ /* 0x0022a400080011ff */
[----:B--2---:R-:W-:Y:S05]  /*c3f0*/  @!P0 NANOSLEEP.SYNCS 0x989680 ;  /* 0x009896800000895d */ /* 0x004fea0003900000 */
[----:B------:R-:W2:Y:S02]  /*c400*/  @!P0 SYNCS.PHASECHK.TRANS64 P0, [R0+URZ], R3 ;  /* 0x00000003000085a7 */ /* 0x000ea400080010ff */
[----:B--2---:R-:W-:Y:S05]  /*c410*/  @!P0 BRA `(.L_x_187) ;  /* 0xfffffffc00f08947 */ /* 0x004fea000383ffff */
[----:B------:R-:W-:Y:S05]  /*c420*/  BRA `(.L_x_188) ;  /* 0xffffff5c00f07947 */ /* 0x000fea000383ffff */
.L_x_37:
[----:B----4-:R-:W-:-:S07]  /*c430*/  MOV R0, UR4 ;  /* 0x0000000400007c02 */ /* 0x010fce0008000f00 */
.L_x_189:
[----:B-1----:R1:W2:Y:S02]  /*c440*/  SYNCS.PHASECHK.TRANS64.TRYWAIT P0, [R0+URZ], R3 ;  /* 0x00000003000075a7 */ /* 0x0022a400080011ff */
[----:B--2---:R-:W-:Y:S05]  /*c450*/  @!P0 NANOSLEEP.SYNCS 0x989680 ;  /* 0x009896800000895d */ /* 0x004fea0003900000 */
[----:B------:R-:W2:Y:S02]  /*c460*/  @!P0 SYNCS.PHASECHK.TRANS64 P0, [R0+URZ], R3 ;  /* 0x00000003000085a7 */ /* 0x000ea400080010ff */
[----:B--2---:R-:W-:Y:S05]  /*c470*/  @!P0 BRA `(.L_x_189) ;  /* 0xfffffffc00f08947 */ /* 0x004fea000383ffff */
[----:B------:R-:W-:Y:S05]  /*c480*/  BRA `(.L_x_190) ;  /* 0xffffff5c00fc7947 */ /* 0x000fea000383ffff */
.L_x_38:
[----:B----4-:R-:W-:-:S07]  /*c490*/  MOV R0, UR4 ;  /* 0x0000000400007c02 */ /* 0x010fce0008000f00 */
.L_x_191:
[----:B-1----:R1:W2:Y:S02]  /*c4a0*/  SYNCS.PHASECHK.TRANS64.TRYWAIT P0, [R0+URZ], R3 ;  /* 0x00000003000075a7 */ /* 0x0022a400080011ff */
[----:B--2---:R-:W-:Y:S05]  /*c4b0*/  @!P0 NANOSLEEP.SYNCS 0x989680 ;  /* 0x009896800000895d */ /* 0x004fea0003900000 */
[----:B------:R-:W2:Y:S02]  /*c4c0*/  @!P0 SYNCS.PHASECHK.TRANS64 P0, [R0+URZ], R3 ;  /* 0x00000003000085a7 */ /* 0x000ea400080010ff */
[----:B--2---:R-:W-:Y:S05]  /*c4d0*/  @!P0 BRA `(.L_x_191) ;  /* 0xfffffffc00f08947 */ /* 0x004fea000383ffff */
[----:B------:R-:W-:Y:S05]  /*c4e0*/  BRA `(.L_x_192) ;  /* 0xffffff6000087947 */ /* 0x000fea000383ffff */
.L_x_39:
[----:B----4-:R-:W-:-:S07]  /*c4f0*/  MOV R0, UR4 ;  /* 0x0000000400007c02 */ /* 0x010fce0008000f00 */
.L_x_193:
[----:B-1----:R1:W2:Y:S02]  /*c500*/  SYNCS.PHASECHK.TRANS64.TRYWAIT P0, [R0+URZ], R3 ;  /* 0x00000003000075a7 */ /* 0x0022a400080011ff */
[----:B--2---:R-:W-:Y:S05]  /*c510*/  @!P0 NANOSLEEP.SYNCS 0x989680 ;  /* 0x009896800000895d */ /* 0x004fea0003900000 */
[----:B------:R-:W2:Y:S02]  /*c520*/  @!P0 SYNCS.PHASECHK.TRANS64 P0, [R0+URZ], R3 ;  /* 0x00000003000085a7 */ /* 0x000ea400080010ff */
[----:B--2---:R-:W-:Y:S05]  /*c530*/  @!P0 BRA `(.L_x_193) ;  /* 0xfffffffc00f08947 */ /* 0x004fea000383ffff */
[----:B------:R-:W-:Y:S05]  /*c540*/  BRA `(.L_x_194) ;  /* 0xffffff6000147947 */ /* 0x000fea000383ffff */
.L_x_40:
[----:B----4-:R-:W-:-:S07]  /*c550*/  MOV R0, UR4 ;  /* 0x0000000400007c02 */ /* 0x010fce0008000f00 */
.L_x_195:
[----:B-1----:R1:W2:Y:S02]  /*c560*/  SYNCS.PHASECHK.TRANS64.TRYWAIT P0, [R0+URZ], R3 ;  /* 0x00000003000075a7 */ /* 0x0022a400080011ff */
[----:B--2---:R-:W-:Y:S05]  /*c570*/  @!P0 NANOSLEEP.SYNCS 0x989680 ;  /* 0x009896800000895d */ /* 0x004fea0003900000 */
[----:B------:R-:W2:Y:S02]  /*c580*/  @!P0 SYNCS.PHASECHK.TRANS64 P0, [R0+URZ], R3 ;  /* 0x00000003000085a7 */ /* 0x000ea400080010ff */
[----:B--2---:R-:W-:Y:S05]  /*c590*/  @!P0 BRA `(.L_x_195) ;  /* 0xfffffffc00f08947 */ /* 0x004fea000383ffff */
[----:B------:R-:W-:Y:S05]  /*c5a0*/  BRA `(.L_x_196) ;  /* 0xffffff6000207947 */ /* 0x000fea000383ffff */
.L_x_41:
[----:B----4-:R-:W-:-:S07]  /*c5b0*/  MOV R0, UR4 ;  /* 0x0000000400007c02 */ /* 0x010fce0008000f00 */
.L_x_197:
[----:B-1----:R1:W2:Y:S02]  /*c5c0*/  SYNCS.PHASECHK.TRANS64.TRYWAIT P0, [R0+URZ], R3 ;  /* 0x00000003000075a7 */ /* 0x0022a400080011ff */
[----:B--2---:R-:W-:Y:S05]  /*c5d0*/  @!P0 NANOSLEEP.SYNCS 0x989680 ;  /* 0x009896800000895d */ /* 0x004fea0003900000 */
[----:B------:R-:W2:Y:S02]  /*c5e0*/  @!P0 SYNCS.PHASECHK.TRANS64 P0, [R0+URZ], R3 ;  /* 0x00000003000085a7 */ /* 0x000ea400080010ff */
[----:B--2---:R-:W-:Y:S05]  /*c5f0*/  @!P0 BRA `(.L_x_197) ;  /* 0xfffffffc00f08947 */ /* 0x004fea000383ffff */
[----:B------:R-:W-:Y:S05]  /*c600*/  BRA `(.L_x_198) ;  /* 0xffffff60002c7947 */ /* 0x000fea000383ffff */
.L_x_42:
[----:B----4-:R-:W-:-:S07]  /*c610*/  MOV R0, UR4 ;  /* 0x0000000400007c02 */ /* 0x010fce0008000f00 */
.L_x_199:
[----:B-1----:R1:W2:Y:S02]  /*c620*/  SYNCS.PHASECHK.TRANS64.TRYWAIT P0, [R0+URZ], R3 ;  /* 0x00000003000075a7 */ /* 0x0022a400080011ff */
[----:B--2---:R-:W-:Y:S05]  /*c630*/  @!P0 NANOSLEEP.SYNCS 0x989680 ;  /* 0x009896800000895d */ /* 0x004fea0003900000 */
[----:B------:R-:W2:Y:S02]  /*c640*/  @!P0 SYNCS.PHASECHK.TRANS64 P0, [R0+URZ], R3 ;  /* 0x00000003000085a7 */ /* 0x000ea400080010ff */
[----:B--2---:R-:W-:Y:S05]  /*c650*/  @!P0 BRA `(.L_x_199) ;  /* 0xfffffffc00f08947 */ /* 0x004fea000383ffff */
[----:B------:R-:W-:Y:S05]  /*c660*/  BRA `(.L_x_200) ;  /* 0xffffff6000387947 */ /* 0x000fea000383ffff */
.L_x_43:
[----:B----4-:R-:W-:-:S07]  /*c670*/  MOV R0, UR4 ;  /* 0x0000000400007c02 */ /* 0x010fce0008000f00 */
.L_x_201:
[----:B-1----:R1:W2:Y:S02]  /*c680*/  SYNCS.PHASECHK.TRANS64.TRYWAIT P0, [R0+URZ], R3 ;  /* 0x00000003000075a7 */ /* 0x0022a400080011ff */
[----:B--2---:R-:W-:Y:S05]  /*c690*/  @!P0 NANOSLEEP.SYNCS 0x989680 ;  /* 0x009896800000895d */ /* 0x004fea0003900000 */
[----:B------:R-:W2:Y:S02]  /*c6a0*/  @!P0 SYNCS.PHASECHK.TRANS64 P0, [R0+URZ], R3 ;  /* 0x00000003000085a7 */ /* 0x000ea400080010ff */
[----:B--2---:R-:W-:Y:S05]  /*c6b0*/  @!P0 BRA `(.L_x_201) ;  /* 0xfffffffc00f08947 */ /* 0x004fea000383ffff */
[----:B------:R-:W-:Y:S05]  /*c6c0*/  BRA `(.L_x_202) ;  /* 0xffffff6000447947 */ /* 0x000fea000383ffff */
.L_x_46:
[----:B-1----:R1:W2:Y:S02]  /*c6d0*/  SYNCS.PHASECHK.TRANS64.TRYWAIT P0, [R0+URZ+0x130], R5 ;  /* 0x00013005000075a7 */ /* 0x0022a400080011ff */
[----:B--2---:R-:W-:Y:S05]  /*c6e0*/  @!P0 NANOSLEEP.SYNCS 0x989680 ;  /* 0x009896800000895d */ /* 0x004fea0003900000 */
[----:B------:R-:W2:Y:S02]  /*c6f0*/  @!P0 SYNCS.PHASECHK.TRANS64 P0, [R0+URZ+0x130], R5 ;  /* 0x00013005000085a7 */ /* 0x000ea400080010ff */
[----:B--2---:R-:W-:Y:S05]  /*c700*/  @!P0 BRA `(.L_x_46) ;  /* 0xfffffffc00f08947 */ /* 0x004fea000383ffff */
[----:B------:R-:W-:Y:S05]  /*c710*/  BRA `(.L_x_203) ;  /* 0xffffff6000a07947 */ /* 0x000fea000383ffff */
.L_x_47:
[----:B------:R-:W-:-:S07]  /*c720*/  MOV R0, UR5 ;  /* 0x0000000500007c02 */ /* 0x000fce0008000f00 */
.L_x_204:
[----:B-1----:R1:W2:Y:S02]  /*c730*/  SYNCS.PHASECHK.TRANS64.TRYWAIT P0, [R0+URZ+0x100], R7 ;  /* 0x00010007000075a7 */ /* 0x0022a400080011ff */
[----:B--2---:R-:W-:Y:S05]  /*c740*/  @!P0 NANOSLEEP.SYNCS 0x989680 ;  /* 0x009896800000895d */ /* 0x004fea0003900000 */
[----:B------:R-:W2:Y:S02]  /*c750*/  @!P0 SYNCS.PHASECHK.TRANS64 P0, [R0+URZ+0x100], R7 ;  /* 0x00010007000085a7 */ /* 0x000ea400080010ff */
[----:B--2---:R-:W-:Y:S05]  /*c760*/  @!P0 BRA `(.L_x_204) ;  /* 0xfffffffc00f08947 */ /* 0x004fea000383ffff */
[----:B------:R-:W-:Y:S05]  /*c770*/  BRA `(.L_x_205) ;  /* 0xffffff6000b07947 */ /* 0x000fea000383ffff */
.L_x_48:
[----:B-1----:R1:W2:Y:S02]  /*c780*/  SYNCS.PHASECHK.TRANS64.TRYWAIT P1, [R0+URZ+0xf0], R5 ;  /* 0x0000f005000075a7 */ /* 0x0022a400080211ff */
[----:B--2---:R-:W-:Y:S05]  /*c790*/  @!P1 NANOSLEEP.SYNCS 0x989680 ;  /* 0x009896800000995d */ /* 0x004fea0003900000 */
[----:B------:R-:W2:Y:S02]  /*c7a0*/  @!P1 SYNCS.PHASECHK.TRANS64 P1, [R0+URZ+0xf0], R5 ;  /* 0x0000f005000095a7 */ /* 0x000ea400080210ff */
[----:B--2---:R-:W-:Y:S05]  /*c7b0*/  @!P1 BRA `(.L_x_48) ;  /* 0xfffffffc00f09947 */ /* 0x004fea000383ffff */
[----:B------:R-:W-:Y:S05]  /*c7c0*/  BRA `(.L_x_206) ;  /* 0xffffff6000e07947 */ /* 0x000fea000383ffff */
.L_x_51:
[----:B------:R-:W-:-:S07]  /*c7d0*/  MOV R0, UR5 ;  /* 0x0000000500007c02 */ /* 0x000fce0008000f00 */
.L_x_207:
[----:B-1----:R1:W2:Y:S02]  /*c7e0*/  SYNCS.PHASECHK.TRANS64.TRYWAIT P0, [R0+URZ+0x100], R3 ;  /* 0x00010003000075a7 */ /* 0x0022a400080011ff */
[----:B--2---:R-:W-:Y:S05]  /*c7f0*/  @!P0 NANOSLEEP.SYNCS 0x989680 ;  /* 0x009896800000895d */ /* 0x004fea0003900000 */
[----:B------:R-:W2:Y:S02]  /*c800*/  @!P0 SYNCS.PHASECHK.TRANS64 P0, [R0+URZ+0x100], R3 ;  /* 0x00010003000085a7 */ /* 0x000ea400080010ff */
[----:B--2---:R-:W-:Y:S05]  /*c810*/  @!P0 BRA `(.L_x_207) ;  /* 0xfffffffc00f08947 */ /* 0x004fea000383ffff */
[----:B------:R-:W-:Y:S05]  /*c820*/  BRA `(.L_x_50) ;  /* 0xffffff6400347947 */ /* 0x000fea000383ffff */
.L_x_60:
[----:B-1----:R-:W-:-:S04]  /*c830*/  MOV R4, UR6 ;  /* 0x0000000600047c02 */ /* 0x002fc80008000f00 */
[----:B------:R1:W2:Y:S03]  /*c840*/  SYNCS.PHASECHK.TRANS64.TRYWAIT P0, [R4+URZ+0x8], R5 ;  /* 0x00000805040075a7 */ /* 0x0002a600080011ff */
[----:B--2---:R-:W-:Y:S05]  /*c850*/  @!P0 NANOSLEEP.SYNCS 0x989680 ;  /* 0x009896800000895d */ /* 0x004fea0003900000 */
[----:B------:R-:W2:Y:S02]  /*c860*/  @!P0 SYNCS.PHASECHK.TRANS64 P0, [R4+URZ+0x8], R5 ;  /* 0x00000805040085a7 */ /* 0x000ea400080010ff */
[----:B--2---:R-:W-:Y:S05]  /*c870*/  @!P0 BRA `(.L_x_60) ;  /* 0xfffffffc00ec8947 */ /* 0x004fea000383ffff */
[----:B------:R-:W-:Y:S05]  /*c880*/  BRA `(.L_x_59) ;  /* 0xffffff6400e87947 */ /* 0x000fea000383ffff */
.L_x_62:
[----:B------:R-:W-:Y:S01]  /*c890*/  BSSY B0, `(.L_x_208) ;  /* 0x0000006000007945 */ /* 0x000fe20003800000 */
[----:B------:R-:W-:-:S07]  /*c8a0*/  MOV R15, 0xffffffff ;  /* 0xffffffff000f7802 */ /* 0x000fce0000000f00 */
[----:B-1---5:R-:W-:Y:S05]  /*c8b0*/  WARPSYNC.COLLECTIVE R15, `(.L_x_209) ;  /* 0x000000000f0c7348 */ /* 0x022fea0003c00000 */
[----:B------:R-:W-:Y:S02]  /*c8c0*/  ELECT P6, UR79, PT ;  /* 0x00000000004f782f */ /* 0x000fe400038c0000 */
[----:B------:R-:W-:Y:S01]  /*c8d0*/  MOV R14, UR79 ;  /* 0x0000004f000e7c02 */ /* 0x000fe20008000f00 */
[----:B-1---5:R-:W-:Y:S10]  /*c8e0*/  ENDCOLLECTIVE ;  /* 0x000000000000791b */ /* 0x022ff40003800000 */
.L_x_209:
[----:B------:R-:W-:Y:S05]  /*c8f0*/  BSYNC B0 ;  /* 0x0000000000007941 */ /* 0x000fea0003800000 */
.L_x_208:
[----:B------:R-:W-:Y:S05]  /*c900*/  BRA `(.L_x_210) ;  /* 0xffffff6800187947 */ /* 0x000fea000383ffff */
.L_x_64:
[----:B-1----:R-:W-:-:S04]  /*c910*/  MOV R2, UR6 ;  /* 0x0000000600027c02 */ /* 0x002fc80008000f00 */
[----:B------:R1:W2:Y:S03]  /*c920*/  SYNCS.PHASECHK.TRANS64.TRYWAIT P0, [R2+URZ+0x8], R3 ;  /* 0x00000803020075a7 */ /* 0x0002a600080011ff */
[----:B--2---:R-:W-:Y:S05]  /*c930*/  @!P0 NANOSLEEP.SYNCS 0x989680 ;  /* 0x009896800000895d */ /* 0x004fea0003900000 */
[----:B------:R-:W2:Y:S02]  /*c940*/  @!P0 SYNCS.PHASECHK.TRANS64 P0, [R2+URZ+0x8], R3 ;  /* 0x00000803020085a7 */ /* 0x000ea400080010ff */
[----:B--2---:R-:W-:Y:S05]  /*c950*/  @!P0 BRA `(.L_x_64) ;  /* 0xfffffffc00ec8947 */ /* 0x004fea000383ffff */
[----:B------:R-:W-:Y:S05]  /*c960*/  BRA `(.L_x_63) ;  /* 0xffffff68001c7947 */ /* 0x000fea000383ffff */
.L_x_65:
[----:B-1----:R1:W2:Y:S02]  /*c970*/  SYNCS.PHASECHK.TRANS64.TRYWAIT P0, [R0+URZ+0xf0], R5 ;  /* 0x0000f005000075a7 */ /* 0x0022a400080011ff */
[----:B--2---:R-:W-:Y:S05]  /*c980*/  @!P0 NANOSLEEP.SYNCS 0x989680 ;  /* 0x009896800000895d */ /* 0x004fea0003900000 */
[----:B------:R-:W2:Y:S02]  /*c990*/  @!P0 SYNCS.PHASECHK.TRANS64 P0, [R0+URZ+0xf0], R5 ;  /* 0x0000f005000085a7 */ /* 0x000ea400080010ff */
[----:B--2---:R-:W-:Y:S05]  /*c9a0*/  @!P0 BRA `(.L_x_65) ;  /* 0xfffffffc00f08947 */ /* 0x004fea000383ffff */
[----:B------:R-:W-:Y:S05]  /*c9b0*/  BRA `(.L_x_211) ;  /* 0xffffff6800fc7947 */ /* 0x000fea000383ffff */
.L_x_67:
[----:B------:R-:W-:-:S07]  /*c9c0*/  MOV R0, UR9 ;  /* 0x0000000900007c02 */ /* 0x000fce0008000f00 */
.L_x_212:
[----:B-1----:R1:W2:Y:S02]  /*c9d0*/  SYNCS.PHASECHK.TRANS64.TRYWAIT P0, [R0+URZ+0x120], R5 ;  /* 0x00012005000075a7 */ /* 0x0022a400080011ff */
[----:B--2---:R-:W-:Y:S05]  /*c9e0*/  @!P0 NANOSLEEP.SYNCS 0x989680 ;  /* 0x009896800000895d */ /* 0x004fea0003900000 */
[----:B------:R-:W2:Y:S02]  /*c9f0*/  @!P0 SYNCS.PHASECHK.TRANS64 P0, [R0+URZ+0x120], R5 ;  /* 0x00012005000085a7 */ /* 0x000ea400080010ff */
[----:B--2---:R-:W-:Y:S05]  /*ca00*/  @!P0 BRA `(.L_x_212) ;  /* 0xfffffffc00f08947 */ /* 0x004fea000383ffff */
[----:B------:R-:W-:Y:S05]  /*ca10*/  BRA `(.L_x_213) ;  /* 0xffffff6c00487947 */ /* 0x000fea000383ffff */
.L_x_70:
[----:B------:R-:W-:Y:S07]  /*ca20*/  MOV R0, UR8 ;  /* 0x0000000800007c02 */ /* 0x000fee0008000f00 */
.L_x_214:
[----:B-1----:R1:W2:Y:S02]  /*ca30*/  SYNCS.PHASECHK.TRANS64.TRYWAIT P0, [R0+URZ], R5 ;  /* 0x00000005000075a7 */ /* 0x0022a400080011ff */
[----:B--2---:R-:W-:Y:S05]  /*ca40*/  @!P0 NANOSLEEP.SYNCS 0x989680 ;  /* 0x009896800000895d */ /* 0x004fea0003900000 */
[----:B------:R-:W2:Y:S02]  /*ca50*/  @!P0 SYNCS.PHASECHK.TRANS64 P0, [R0+URZ], R5 ;  /* 0x00000005000085a7 */ /* 0x000ea400080010ff */
[----:B--2---:R-:W-:Y:S05]  /*ca60*/  @!P0 BRA `(.L_x_214) ;  /* 0xfffffffc00f08947 */ /* 0x004fea000383ffff */
[----:B------:R-:W-:Y:S05]  /*ca70*/  BRA `(.L_x_69) ;  /* 0xffffff6c006c7947 */ /* 0x000fea000383ffff */
.L_x_75:
[----:B-1----:R-:W-:-:S07]  /*ca80*/  MOV R0, UR4 ;  /* 0x0000000400007c02 */ /* 0x002fce0008000f00 */
.L_x_215:
[----:B-1----:R1:W3:Y:S02]  /*ca90*/  SYNCS.PHASECHK.TRANS64.TRYWAIT P0, [R0+URZ], R3 ;  /* 0x00000003000075a7 */ /* 0x0022e400080011ff */
[----:B---3--:R-:W-:Y:S05]  /*caa0*/  @!P0 NANOSLEEP.SYNCS 0x989680 ;  /* 0x009896800000895d */ /* 0x008fea0003900000 */
[----:B------:R-:W3:Y:S02]  /*cab0*/  @!P0 SYNCS.PHASECHK.TRANS64 P0, [R0+URZ], R3 ;  /* 0x00000003000085a7 */ /* 0x000ee400080010ff */
[----:B---3--:R-:W-:Y:S05]  /*cac0*/  @!P0 BRA `(.L_x_215) ;  /* 0xfffffffc00f08947 */ /* 0x008fea000383ffff */
[----:B------:R-:W-:Y:S05]  /*cad0*/  BRA `(.L_x_216) ;  /* 0xffffff70008c7947 */ /* 0x000fea000383ffff */
.L_x_78:
[----:B------:R-:W-:-:S07]  /*cae0*/  MOV R0, UR6 ;  /* 0x0000000600007c02 */ /* 0x000fce0008000f00 */
.L_x_217:
[----:B-1----:R1:W3:Y:S02]  /*caf0*/  SYNCS.PHASECHK.TRANS64.TRYWAIT P1, [R0+URZ+0x150], R3 ;  /* 0x00015003000075a7 */ /* 0x0022e400080211ff */
[----:B---3--:R-:W-:Y:S05]  /*cb00*/  @!P1 NANOSLEEP.SYNCS 0x989680 ;  /* 0x009896800000995d */ /* 0x008fea0003900000 */
[----:B------:R-:W3:Y:S02]  /*cb10*/  @!P1 SYNCS.PHASECHK.TRANS64 P1, [R0+URZ+0x150], R3 ;  /* 0x00015003000095a7 */ /* 0x000ee400080210ff */
[----:B---3--:R-:W-:Y:S05]  /*cb20*/  @!P1 BRA `(.L_x_217) ;  /* 0xfffffffc00f09947 */ /* 0x008fea000383ffff */
[----:B------:R-:W-:Y:S05]  /*cb30*/  BRA `(.L_x_218) ;  /* 0xffffff7000d87947 */ /* 0x000fea000383ffff */
.L_x_83:
[----:B--2---:R2:W4:Y:S02]  /*cb40*/  SYNCS.PHASECHK.TRANS64.TRYWAIT P0, [R0+URZ+0xf0], R3 ;  /* 0x0000f003000075a7 */ /* 0x00452400080011ff */
[----:B----4-:R-:W-:Y:S05]  /*cb50*/  @!P0 NANOSLEEP.SYNCS 0x989680 ;  /* 0x009896800000895d */ /* 0x010fea0003900000 */
[----:B------:R-:W4:Y:S02]  /*cb60*/  @!P0 SYNCS.PHASECHK.TRANS64 P0, [R0+URZ+0xf0], R3 ;  /* 0x0000f003000085a7 */ /* 0x000f2400080010ff */
[----:B----4-:R-:W-:Y:S05]  /*cb70*/  @!P0 BRA `(.L_x_83) ;  /* 0xfffffffc00f08947 */ /* 0x010fea000383ffff */
[----:B------:R-:W-:Y:S05]  /*cb80*/  BRA `(.L_x_219) ;  /* 0xffffff7400ec7947 */ /* 0x000fea000383ffff */
.L_x_86:
[----:B------:R-:W-:Y:S07]  /*cb90*/  MOV R0, UR6 ;  /* 0x0000000600007c02 */ /* 0x000fee0008000f00 */
.L_x_220:
[----:B--2---:R2:W4:Y:S02]  /*cba0*/  SYNCS.PHASECHK.TRANS64.TRYWAIT P0, [R0+URZ+0xe8], R3 ;  /* 0x0000e803000075a7 */ /* 0x00452400080011ff */
[----:B----4-:R-:W-:Y:S05]  /*cbb0*/  @!P0 NANOSLEEP.SYNCS 0x989680 ;  /* 0x009896800000895d */ /* 0x010fea0003900000 */
[----:B------:R-:W4:Y:S02]  /*cbc0*/  @!P0 SYNCS.PHASECHK.TRANS64 P0, [R0+URZ+0xe8], R3 ;  /* 0x0000e803000085a7 */ /* 0x000f2400080010ff */
[----:B----4-:R-:W-:Y:S05]  /*cbd0*/  @!P0 BRA `(.L_x_220) ;  /* 0xfffffffc00f08947 */ /* 0x010fea000383ffff */
[----:B------:R-:W-:Y:S05]  /*cbe0*/  BRA `(.L_x_85) ;  /* 0xffffff7800cc7947 */ /* 0x000fea000383ffff */
.L_x_89:
[----:B------:R-:W-:Y:S07]  /*cbf0*/  MOV R0, UR6 ;  /* 0x0000000600007c02 */ /* 0x000fee0008000f00 */
.L_x_221:
[----:B-1----:R1:W2:Y:S02]  /*cc00*/  SYNCS.PHASECHK.TRANS64.TRYWAIT P0, [R0+URZ+0xc0], R11 ;  /* 0x0000c00b000075a7 */ /* 0x0022a400080011ff */
[----:B--2---:R-:W-:Y:S05]  /*cc10*/  @!P0 NANOSLEEP.SYNCS 0x989680 ;  /* 0x009896800000895d */ /* 0x004fea0003900000 */
[----:B------:R-:W2:Y:S02]  /*cc20*/  @!P0 SYNCS.PHASECHK.TRANS64 P0, [R0+URZ+0xc0], R11 ;  /* 0x0000c00b000085a7 */ /* 0x000ea400080010ff */
[----:B--2---:R-:W-:Y:S05]  /*cc30*/  @!P0 BRA `(.L_x_221) ;  /* 0xfffffffc00f08947 */ /* 0x004fea000383ffff */
[----:B------:R-:W-:Y:S05]  /*cc40*/  BRA `(.L_x_222) ;  /* 0xffffff7c00487947 */ /* 0x000fea000383ffff */
.L_x_90:
[----:B------:R-:W-:Y:S07]  /*cc50*/  MOV R0, UR6 ;  /* 0x0000000600007c02 */ /* 0x000fee0008000f00 */
.L_x_223:
[----:B-1----:R1:W2:Y:S02]  /*cc60*/  SYNCS.PHASECHK.TRANS64.TRYWAIT P0, [R0+URZ+0xc8], R11 ;  /* 0x0000c80b000075a7 */ /* 0x0022a400080011ff */
[----:B--2---:R-:W-:Y:S05]  /*cc70*/  @!P0 NANOSLEEP.SYNCS 0x989680 ;  /* 0x009896800000895d */ /* 0x004fea0003900000 */
[----:B------:R-:W2:Y:S02]  /*cc80*/  @!P0 SYNCS.PHASECHK.TRANS64 P0, [R0+URZ+0xc8], R11 ;  /* 0x0000c80b000085a7 */ /* 0x000ea400080010ff */
[----:B--2---:R-:W-:Y:S05]  /*cc90*/  @!P0 BRA `(.L_x_223) ;  /* 0xfffffffc00f08947 */ /* 0x004fea000383ffff */
[----:B------:R-:W-:Y:S05]  /*cca0*/  BRA `(.L_x_224) ;  /* 0xffffff7c00d87947 */ /* 0x000fea000383ffff */
.L_x_91:
[----:B------:R-:W-:Y:S07]  /*ccb0*/  MOV R0, UR6 ;  /* 0x0000000600007c02 */ /* 0x000fee0008000f00 */
.L_x_225:
[----:B-1----:R1:W2:Y:S02]  /*ccc0*/  SYNCS.PHASECHK.TRANS64.TRYWAIT P0, [R0+URZ+0xd0], R11 ;  /* 0x0000d00b000075a7 */ /* 0x0022a400080011ff */
[----:B--2---:R-:W-:Y:S05]  /*ccd0*/  @!P0 NANOSLEEP.SYNCS 0x989680 ;  /* 0x009896800000895d */ /* 0x004fea0003900000 */
[----:B------:R-:W2:Y:S02]  /*cce0*/  @!P0 SYNCS.PHASECHK.TRANS64 P0, [R0+URZ+0xd0], R11 ;  /* 0x0000d00b000085a7 */ /* 0x000ea400080010ff */
[----:B--2---:R-:W-:Y:S05]  /*ccf0*/  @!P0 BRA `(.L_x_225) ;  /* 0xfffffffc00f08947 */ /* 0x004fea000383ffff */
[----:B------:R-:W-:Y:S05]  /*cd00*/  BRA `(.L_x_226) ;  /* 0xffffff8000707947 */ /* 0x000fea000383ffff */
.L_x_92:
[----:B------:R-:W-:Y:S07]  /*cd10*/  MOV R0, UR6 ;  /* 0x0000000600007c02 */ /* 0x000fee0008000f00 */
.L_x_227:
[----:B-1----:R1:W2:Y:S02]  /*cd20*/  SYNCS.PHASECHK.TRANS64.TRYWAIT P0, [R0+URZ+0xd8], R11 ;  /* 0x0000d80b000075a7 */ /* 0x0022a400080011ff */
[----:B--2---:R-:W-:Y:S05]  /*cd30*/  @!P0 NANOSLEEP.SYNCS 0x989680 ;  /* 0x009896800000895d */ /* 0x004fea0003900000 */
[----:B------:R-:W2:Y:S02]  /*cd40*/  @!P0 SYNCS.PHASECHK.TRANS64 P0, [R0+URZ+0xd8], R11 ;  /* 0x0000d80b000085a7 */ /* 0x000ea400080010ff */
[----:B--2---:R-:W-:Y:S05]  /*cd50*/  @!P0 BRA `(.L_x_227) ;  /* 0xfffffffc00f08947 */ /* 0x004fea000383ffff */
[----:B------:R-:W-:Y:S05]  /*cd60*/  BRA `(.L_x_228) ;  /* 0xffffff8400087947 */ /* 0x000fea000383ffff */
.L_x_93:
[----:B------:R-:W-:Y:S07]  /*cd70*/  MOV R3, UR6 ;  /* 0x0000000600037c02 */ /* 0x000fee0008000f00 */
.L_x_229:
[----:B-1----:R1:W2:Y:S02]  /*cd80*/  SYNCS.PHASECHK.TRANS64.TRYWAIT P0, [R3+URZ+0xc0], R20 ;  /* 0x0000c014030075a7 */ /* 0x0022a400080011ff */
[----:B--2---:R-:W-:Y:S05]  /*cd90*/  @!P0 NANOSLEEP.SYNCS 0x989680 ;  /* 0x009896800000895d */ /* 0x004fea0003900000 */
[----:B------:R-:W2:Y:S02]  /*cda0*/  @!P0 SYNCS.PHASECHK.TRANS64 P0, [R3+URZ+0xc0], R20 ;  /* 0x0000c014030085a7 */ /* 0x000ea400080010ff */
[----:B--2---:R-:W-:Y:S05]  /*cdb0*/  @!P0 BRA `(.L_x_229) ;  /* 0xfffffffc00f08947 */ /* 0x004fea000383ffff */
[----:B------:R-:W-:Y:S05]  /*cdc0*/  BRA `(.L_x_230) ;  /* 0xffffff8400a47947 */ /* 0x000fea000383ffff */
.L_x_94:
[----:B-1----:R-:W-:Y:S07]  /*cdd0*/  MOV R3, UR6 ;  /* 0x0000000600037c02 */ /* 0x002fee0008000f00 */
.L_x_231:
[----:B-1----:R1:W2:Y:S02]  /*cde0*/  SYNCS.PHASECHK.TRANS64.TRYWAIT P0, [R3+URZ+0xc8], R20 ;  /* 0x0000c814030075a7 */ /* 0x0022a400080011ff */
[----:B--2---:R-:W-:Y:S05]  /*cdf0*/  @!P0 NANOSLEEP.SYNCS 0x989680 ;  /* 0x009896800000895d */ /* 0x004fea0003900000 */
[----:B------:R-:W2:Y:S02]  /*ce00*/  @!P0 SYNCS.PHASECHK.TRANS64 P0, [R3+URZ+0xc8], R20 ;  /* 0x0000c814030085a7 */ /* 0x000ea400080010ff */
[----:B--2---:R-:W-:Y:S05]  /*ce10*/  @!P0 BRA `(.L_x_231) ;  /* 0xfffffffc00f08947 */ /* 0x004fea000383ffff */
[----:B------:R-:W-:Y:S05]  /*ce20*/  BRA `(.L_x_232) ;  /* 0xffffff8800387947 */ /* 0x000fea000383ffff */
.L_x_95:
[----:B-1----:R-:W-:Y:S07]  /*ce30*/  MOV R3, UR6 ;  /* 0x0000000600037c02 */ /* 0x002fee0008000f00 */
.L_x_233:
[----:B-1----:R1:W2:Y:S02]  /*ce40*/  SYNCS.PHASECHK.TRANS64.TRYWAIT P0, [R3+URZ+0xd0], R20 ;  /* 0x0000d014030075a7 */ /* 0x0022a400080011ff */
[----:B--2---:R-:W-:Y:S05]  /*ce50*/  @!P0 NANOSLEEP.SYNCS 0x989680 ;  /* 0x009896800000895d */ /* 0x004fea0003900000 */
[----:B------:R-:W2:Y:S02]  /*ce60*/  @!P0 SYNCS.PHASECHK.TRANS64 P0, [R3+URZ+0xd0], R20 ;  /* 0x0000d014030085a7 */ /* 0x000ea400080010ff */
[----:B--2---:R-:W-:Y:S05]  /*ce70*/  @!P0 BRA `(.L_x_233) ;  /* 0xfffffffc00f08947 */ /* 0x004fea000383ffff */
[----:B------:R-:W-:Y:S05]  /*ce80*/  BRA `(.L_x_234) ;  /* 0xffffff8800cc7947 */ /* 0x000fea000383ffff */
.L_x_96:
[----:B------:R-:W-:Y:S07]  /*ce90*/  MOV R3, UR6 ;  /* 0x0000000600037c02 */ /* 0x000fee0008000f00 */
.L_x_235:
[----:B-1----:R1:W2:Y:S02]  /*cea0*/  SYNCS.PHASECHK.TRANS64.TRYWAIT P0, [R3+URZ+0xd8], R20 ;  /* 0x0000d814030075a7 */ /* 0x0022a400080011ff */
[----:B--2---:R-:W-:Y:S05]  /*ceb0*/  @!P0 NANOSLEEP.SYNCS 0x989680 ;  /* 0x009896800000895d */ /* 0x004fea0003900000 */
[----:B------:R-:W2:Y:S02]  /*cec0*/  @!P0 SYNCS.PHASECHK.TRANS64 P0, [R3+URZ+0xd8], R20 ;  /* 0x0000d814030085a7 */ /* 0x000ea400080010ff */
[----:B--2---:R-:W-:Y:S05]  /*ced0*/  @!P0 BRA `(.L_x_235) ;  /* 0xfffffffc00f08947 */ /* 0x004fea000383ffff */
[----:B------:R-:W-:Y:S05]  /*cee0*/  BRA `(.L_x_236) ;  /* 0xffffff8c00a07947 */ /* 0x000fea000383ffff */
.L_x_98:
[----:B------:R-:W-:-:S07]  /*cef0*/  MOV R0, UR6 ;  /* 0x0000000600007c02 */ /* 0x000fce0008000f00 */
.L_x_237:
[----:B-1----:R1:W4:Y:S02]  /*cf00*/  SYNCS.PHASECHK.TRANS64.TRYWAIT P0, [R0+URZ+0xc0], R11 ;  /* 0x0000c00b000075a7 */ /* 0x00232400080011ff */
[----:B----4-:R-:W-:Y:S05]  /*cf10*/  @!P0 NANOSLEEP.SYNCS 0x989680 ;  /* 0x009896800000895d */ /* 0x010fea0003900000 */
[----:B------:R-:W4:Y:S02]  /*cf20*/  @!P0 SYNCS.PHASECHK.TRANS64 P0, [R0+URZ+0xc0], R11 ;  /* 0x0000c00b000085a7 */ /* 0x000f2400080010ff */
[----:B----4-:R-:W-:Y:S05]  /*cf30*/  @!P0 BRA `(.L_x_237) ;  /* 0xfffffffc00f08947 */ /* 0x010fea000383ffff */
[----:B------:R-:W-:Y:S05]  /*cf40*/  BRA `(.L_x_238) ;  /* 0xffffff9000587947 */ /* 0x000fea000383ffff */
.L_x_99:
[----:B-1----:R-:W-:-:S07]  /*cf50*/  MOV R0, UR6 ;  /* 0x0000000600007c02 */ /* 0x002fce0008000f00 */
.L_x_239:
[----:B-1----:R1:W4:Y:S02]  /*cf60*/  SYNCS.PHASECHK.TRANS64.TRYWAIT P0, [R0+URZ+0xc8], R11 ;  /* 0x0000c80b000075a7 */ /* 0x00232400080011ff */
[----:B----4-:R-:W-:Y:S05]  /*cf70*/  @!P0 NANOSLEEP.SYNCS 0x989680 ;  /* 0x009896800000895d */ /* 0x010fea0003900000 */
[----:B------:R-:W4:Y:S02]  /*cf80*/  @!P0 SYNCS.PHASECHK.TRANS64 P0, [R0+URZ+0xc8], R11 ;  /* 0x0000c80b000085a7 */ /* 0x000f2400080010ff */
[----:B----4-:R-:W-:Y:S05]  /*cf90*/  @!P0 BRA `(.L_x_239) ;  /* 0xfffffffc00f08947 */ /* 0x010fea000383ffff */
[----:B------:R-:W-:Y:S05]  /*cfa0*/  BRA `(.L_x_240) ;  /* 0xffffff9000487947 */ /* 0x000fea000383ffff */
.L_x_100:
[----:B------:R-:W-:-:S07]  /*cfb0*/  MOV R2, UR6 ;  /* 0x0000000600027c02 */ /* 0x000fce0008000f00 */
.L_x_241:
[----:B-1----:R1:W4:Y:S02]  /*cfc0*/  SYNCS.PHASECHK.TRANS64.TRYWAIT P0, [R2+URZ+0xd0], R11 ;  /* 0x0000d00b020075a7 */ /* 0x00232400080011ff */
[----:B----4-:R-:W-:Y:S05]  /*cfd0*/  @!P0 NANOSLEEP.SYNCS 0x989680 ;  /* 0x009896800000895d */ /* 0x010fea0003900000 */
[----:B------:R-:W4:Y:S02]  /*cfe0*/  @!P0 SYNCS.PHASECHK.TRANS64 P0, [R2+URZ+0xd0], R11 ;  /* 0x0000d00b020085a7 */ /* 0x000f2400080010ff */
[----:B----4-:R-:W-:Y:S05]  /*cff0*/  @!P0 BRA `(.L_x_241) ;  /* 0xfffffffc00f08947 */ /* 0x010fea000383ffff */
[----:B------:R-:W-:Y:S05]  /*d000*/  BRA `(.L_x_242) ;  /* 0xffffff90003c7947 */ /* 0x000fea000383ffff */
.L_x_102:
[----:B--2---:R2:W4:Y:S02]  /*d010*/  SYNCS.PHASECHK.TRANS64.TRYWAIT P0, [R0+URZ+0xf0], R3 ;  /* 0x0000f003000075a7 */ /* 0x00452400080011ff */
[----:B----4-:R-:W-:Y:S05]  /*d020*/  @!P0 NANOSLEEP.SYNCS 0x989680 ;  /* 0x009896800000895d */ /* 0x010fea0003900000 */
[----:B------:R-:W4:Y:S02]  /*d030*/  @!P0 SYNCS.PHASECHK.TRANS64 P0, [R0+URZ+0xf0], R3 ;  /* 0x0000f003000085a7 */ /* 0x000f2400080010ff */
[----:B----4-:R-:W-:Y:S05]  /*d040*/  @!P0 BRA `(.L_x_102) ;  /* 0xfffffffc00f08947 */ /* 0x010fea000383ffff */
[----:B------:R-:W-:Y:S05]  /*d050*/  BRA `(.L_x_243) ;  /* 0xffffff9000f47947 */ /* 0x000fea000383ffff */
.L_x_113:
[----:B-1----:R-:W-:Y:S04]  /*d060*/  MOV R0, UR48 ;  /* 0x0000003000007c02 */ /* 0x002fe80008000f00 */
[----:B------:R1:W3:Y:S03]  /*d070*/  SYNCS.PHASECHK.TRANS64.TRYWAIT P1, [R0+URZ+0xa0], R5 ;  /* 0x0000a005000075a7 */ /* 0x0002e600080211ff */
[----:B---3--:R-:W-:Y:S05]  /*d080*/  @!P1 NANOSLEEP.SYNCS 0x989680 ;  /* 0x009896800000995d */ /* 0x008fea0003900000 */
[----:B------:R-:W3:Y:S02]  /*d090*/  @!P1 SYNCS.PHASECHK.TRANS64 P1, [R0+URZ+0xa0], R5 ;  /* 0x0000a005000095a7 */ /* 0x000ee400080210ff */
[----:B---3--:R-:W-:Y:S05]  /*d0a0*/  @!P1 BRA `(.L_x_113) ;  /* 0xfffffffc00ec9947 */ /* 0x008fea000383ffff */
[----:B------:R-:W-:Y:S05]  /*d0b0*/  BRA `(.L_x_112) ;  /* 0xffffffa000047947 */ /* 0x000fea000383ffff */
.L_x_115:
[----:B-1----:R1:W4:Y:S02]  /*d0c0*/  SYNCS.PHASECHK.TRANS64.TRYWAIT P0, [R78+URZ+0x110], R3 ;  /* 0x000110034e0075a7 */ /* 0x00232400080011ff */
[----:B----4-:R-:W-:Y:S05]  /*d0d0*/  @!P0 NANOSLEEP.SYNCS 0x989680 ;  /* 0x009896800000895d */ /* 0x010fea0003900000 */
[----:B------:R-:W4:Y:S02]  /*d0e0*/  @!P0 SYNCS.PHASECHK.TRANS64 P0, [R78+URZ+0x110], R3 ;  /* 0x000110034e0085a7 */ /* 0x000f2400080010ff */
[----:B----4-:R-:W-:Y:S05]  /*d0f0*/  @!P0 BRA `(.L_x_115) ;  /* 0xfffffffc00f08947 */ /* 0x010fea000383ffff */
[----:B------:R-:W-:Y:S05]  /*d100*/  BRA `(.L_x_114) ;  /* 0xffffffa0005c7947 */ /* 0x000fea000383ffff */
.L_x_124:
[----:B-1----:R1:W2:Y:S02]  /*d110*/  SYNCS.PHASECHK.TRANS64.TRYWAIT P0, [R3+URZ+0xa0], R0 ;  /* 0x0000a000030075a7 */ /* 0x0022a400080011ff */
[----:B--2---:R-:W-:Y:S05]  /*d120*/  @!P0 NANOSLEEP.SYNCS 0x989680 ;  /* 0x009896800000895d */ /* 0x004fea0003900000 */
[----:B------:R-:W2:Y:S02]  /*d130*/  @!P0 SYNCS.PHASECHK.TRANS64 P0, [R3+URZ+0xa0], R0 ;  /* 0x0000a000030085a7 */ /* 0x000ea400080010ff */
[----:B--2---:R-:W-:Y:S05]  /*d140*/  @!P0 BRA `(.L_x_124) ;  /* 0xfffffffc00f08947 */ /* 0x004fea000383ffff */
[----:B------:R-:W-:Y:S05]  /*d150*/  BRA `(.L_x_123) ;  /* 0xffffffa800587947 */ /* 0x000fea000383ffff */
.L_x_132:
[----:B-1----:R1:W2:Y:S02]  /*d160*/  SYNCS.PHASECHK.TRANS64.TRYWAIT P0, [R3+URZ+0xa0], R6 ;  /* 0x0000a006030075a7 */ /* 0x0022a400080011ff */
[----:B--2---:R-:W-:Y:S05]  /*d170*/  @!P0 NANOSLEEP.SYNCS 0x989680 ;  /* 0x009896800000895d */ /* 0x004fea0003900000 */
[----:B------:R-:W2:Y:S02]  /*d180*/  @!P0 SYNCS.PHASECHK.TRANS64 P0, [R3+URZ+0xa0], R6 ;  /* 0x0000a006030085a7 */ /* 0x000ea400080010ff */
[----:B--2---:R-:W-:Y:S05]  /*d190*/  @!P0 BRA `(.L_x_132) ;  /* 0xfffffffc00f08947 */ /* 0x004fea000383ffff */
[----:B------:R-:W-:Y:S05]  /*d1a0*/  BRA `(.L_x_131) ;  /* 0xffffffb000b87947 */ /* 0x000fea000383ffff */
.L_x_140:
[----:B-1----:R1:W2:Y:S02]  /*d1b0*/  SYNCS.PHASECHK.TRANS64.TRYWAIT P0, [R3+URZ+0xa0], R6 ;  /* 0x0000a006030075a7 */ /* 0x0022a400080011ff */
[----:B--2---:R-:W-:Y:S05]  /*d1c0*/  @!P0 NANOSLEEP.SYNCS 0x989680 ;  /* 0x009896800000895d */ /* 0x004fea0003900000 */
[----:B------:R-:W2:Y:S02]  /*d1d0*/  @!P0 SYNCS.PHASECHK.TRANS64 P0, [R3+URZ+0xa0], R6 ;  /* 0x0000a006030085a7 */ /* 0x000ea400080010ff */
[----:B--2---:R-:W-:Y:S05]  /*d1e0*/  @!P0 BRA `(.L_x_140) ;  /* 0xfffffffc00f08947 */ /* 0x004fea000383ffff */
[----:B------:R-:W-:Y:S05]  /*d1f0*/  BRA `(.L_x_139) ;  /* 0xffffffbc001c7947 */ /* 0x000fea000383ffff */
.L_x_148:
[----:B-1----:R1:W2:Y:S02]  /*d200*/  SYNCS.PHASECHK.TRANS64.TRYWAIT P0, [R3+URZ+0xa0], R6 ;  /* 0x0000a006030075a7 */ /* 0x0022a400080011ff */
[----:B--2---:R-:W-:Y:S05]  /*d210*/  @!P0 NANOSLEEP.SYNCS 0x989680 ;  /* 0x009896800000895d */ /* 0x004fea0003900000 */
[----:B------:R-:W2:Y:S02]  /*d220*/  @!P0 SYNCS.PHASECHK.TRANS64 P0, [R3+URZ+0xa0], R6 ;  /* 0x0000a006030085a7 */ /* 0x000ea400080010ff */
[----:B--2---:R-:W-:Y:S05]  /*d230*/  @!P0 BRA `(.L_x_148) ;  /* 0xfffffffc00f08947 */ /* 0x004fea000383ffff */
[----:B------:R-:W-:Y:S05]  /*d240*/  BRA `(.L_x_147) ;  /* 0xffffffc400887947 */ /* 0x000fea000383ffff */
.L_x_156:
[----:B-1----:R1:W2:Y:S02]  /*d250*/  SYNCS.PHASECHK.TRANS64.TRYWAIT P0, [R3+URZ+0xa0], R6 ;  /* 0x0000a006030075a7 */ /* 0x0022a400080011ff */
[----:B--2---:R-:W-:Y:S05]  /*d260*/  @!P0 NANOSLEEP.SYNCS 0x989680 ;  /* 0x009896800000895d */ /* 0x004fea0003900000 */
[----:B------:R-:W2:Y:S02]  /*d270*/  @!P0 SYNCS.PHASECHK.TRANS64 P0, [R3+URZ+0xa0], R6 ;  /* 0x0000a006030085a7 */ /* 0x000ea400080010ff */
[----:B--2---:R-:W-:Y:S05]  /*d280*/  @!P0 BRA `(.L_x_156) ;  /* 0xfffffffc00f08947 */ /* 0x004fea000383ffff */
[----:B------:R-:W-:Y:S05]  /*d290*/  BRA `(.L_x_155) ;  /* 0xffffffd000007947 */ /* 0x000fea000383ffff */
.L_x_164:
[----:B-1----:R1:W2:Y:S02]  /*d2a0*/  SYNCS.PHASECHK.TRANS64.TRYWAIT P0, [R3+URZ+0xa0], R6 ;  /* 0x0000a006030075a7 */ /* 0x0022a400080011ff */
[----:B--2---:R-:W-:Y:S05]  /*d2b0*/  @!P0 NANOSLEEP.SYNCS 0x989680 ;  /* 0x009896800000895d */ /* 0x004fea0003900000 */
[----:B------:R-:W2:Y:S02]  /*d2c0*/  @!P0 SYNCS.PHASECHK.TRANS64 P0, [R3+URZ+0xa0], R6 ;  /* 0x0000a006030085a7 */ /* 0x000ea400080010ff */
[----:B--2---:R-:W-:Y:S05]  /*d2d0*/  @!P0 BRA `(.L_x_164) ;  /* 0xfffffffc00f08947 */ /* 0x004fea000383ffff */
[----:B------:R-:W-:Y:S05]  /*d2e0*/  BRA `(.L_x_163) ;  /* 0xffffffd800707947 */ /* 0x000fea000383ffff */
.L_x_172:
[----:B-1----:R1:W2:Y:S02]  /*d2f0*/  SYNCS.PHASECHK.TRANS64.TRYWAIT P0, [R3+URZ+0xa0], R82 ;  /* 0x0000a052030075a7 */ /* 0x0022a400080011ff */
[----:B--2---:R-:W-:Y:S05]  /*d300*/  @!P0 NANOSLEEP.SYNCS 0x989680 ;  /* 0x009896800000895d */ /* 0x004fea0003900000 */
[----:B------:R-:W2:Y:S02]  /*d310*/  @!P0 SYNCS.PHASECHK.TRANS64 P0, [R3+URZ+0xa0], R82 ;  /* 0x0000a052030085a7 */ /* 0x000ea400080010ff */
[----:B--2---:R-:W-:Y:S05]  /*d320*/  @!P0 BRA `(.L_x_172) ;  /* 0xfffffffc00f08947 */ /* 0x004fea000383ffff */
[----:B------:R-:W-:Y:S05]  /*d330*/  BRA `(.L_x_171) ;  /* 0xffffffe000e07947 */ /* 0x000fea000383ffff */
        .weak           $__internal_0_$__cuda_sm10x_tcgen05_guardrail_trap_col_being_dealloced_not_returned_by_alloc
        .type           $__internal_0_$__cuda_sm10x_tcgen05_guardrail_trap_col_being_dealloced_not_returned_by_alloc,@function
        .size           $__internal_0_$__cuda_sm10x_tcgen05_guardrail_trap_col_being_dealloced_not_returned_by_alloc,($__internal_1_$__cuda_sm10x_tcgen05_guardrail_trap_phase_invalid_during_alloc - $__internal_0_$__cuda_sm10x_tcgen05_guardrail_trap_col_being_dealloced_not_returned_by_alloc)
$__internal_0_$__cuda_sm10x_tcgen05_guardrail_trap_col_being_dealloced_not_returned_by_alloc:
[----:B------:R-:W-:Y:S05]  /*d340*/  BPT.TRAP 0x1 ;  /* 0x000000040000795c */ /* 0x000fea0000300000 */
[----:B------:R-:W-:-:S04]  /*d350*/  HFMA2 R3, -RZ, RZ, 0, 0 ;  /* 0x00000000ff037431 */ /* 0x000fc800000001ff */
[----:B------:R-:W-:Y:S05]  /*d360*/  RET.REL.NODEC R2 `(_ZN7cutlass13device_kernelINS_4gemm6kernel13GemmUniversalIN4cute5tupleIJiiiiEEENS1_10collective13CollectiveMmaINS1_41MainloopSm100TmaUmmaWarpSpecializedSparseILi10ELi2ELi2ENS5_IJNS4_1CILi2EEENSA_ILi1EEESC_EEEEENS5_IJNSA_ILi256EEENSA_ILi128EEENSA_ILi64EEEEEENS_10bfloat16_tENS5_IJNS4_6LayoutINS5_IJiNS5_IJSB_iEEEiEEENS5_IJlNS5_IJSC_SB_EEElEEEEENSK_INS5_IJNS5_IJNS5_IJNSA_ILi8EEESB_SQ_EEEiEEENS5_IJNS5_IJNSA_ILi16EEESB_NSA_ILi4EEEEEEiEEEiEEENS5_IJNS5_IJNS5_IJSG_ST_NSA_ILi2048EEEEEENSA_ILi16384EEEEEENS5_IJNS5_IJSC_NSA_ILi1024EEENSA_ILi32EEEEEElEEElEEEEEEEESJ_NS5_IJlSC_lEEENS4_8TiledMMAINS4_8MMA_AtomIJNS4_33SM100_MMA_F16BF16_2x1SM_SS_SPARSEISJ_SJ_fLi256ELi128ELNS4_4UMMA5MajorE0ELS1E_0ELNS1D_7ScaleInE0ELS1F_0EEEEEENSK_INS5_IJSC_SC_SC_EEENS5_IJNSA_ILi0EEES1J_S1J_EEEEENS5_IJNS4_10UnderscoreES1M_S1M_EEEEENS4_18SM100_TMA_2SM_LOADENS4_14ComposedLayoutINS4_7SwizzleILi2ELi4ELi3EEENS4_25smem_sparse_ptr_flag_bitsILi2ELi16EEENSK_INS5_IJNS5_IJSC_SQ_EEENS5_IJSB_S13_EEEEEENS5_IJNS5_IJS1J_SH_EEESN_EEEEEEEvNS4_8identityES1P_NS1Q_INS1R_ILi3ELi4ELi3EEENS4_18smem_ptr_flag_bitsILi16EEENSK_INS5_IJSQ_SH_EEENS5_IJSH_SC_EEEEEEEvS22_EENS_8epilogue10collective18CollectiveEpilogueINS2B_23Sm100TmaWarpSpecializedILi4ELi2ELi16ELb1ELb0EEEJNS5_IJSG_SG_SH_EEENS5_IJNSK_ISG_SC_EENSK_IST_SC_EEEEEfNS5_IJSC_llEEEfS2K_NS2B_6fusion15FusionCallbacksIS2F_NS2L_17LinearCombinationIffffLNS_15FloatRoundStyleE2EEES2G_S2J_JEEENS4_5SM1004TMEM4LOAD26SM100_TMEM_LOAD_32dp32b16xENS4_13SM90_TMA_LOADENS1Q_INS1R_ILi2ELi5ELi2EEENS24_ILi32EEENSK_INS5_IJS13_SU_EEENS5_IJSC_S13_EEEEEEENS4_39AutoVectorizingCopyWithAssumedAlignmentILi128EEENS4_14SM90_TMA_STOREES31_S33_S33_EEEvvEEEEvNT_6ParamsE) ;  /* 0xffffff2c02247950 */ /* 0x000fea0003c3ffff */
        .weak           $__internal_1_$__cuda_sm10x_tcgen05_guardrail_trap_phase_invalid_during_alloc
        .type           $__internal_1_$__cuda_sm10x_tcgen05_guardrail_trap_phase_invalid_during_alloc,@function
        .size           $__internal_1_$__cuda_sm10x_tcgen05_guardrail_trap_phase_invalid_during_alloc,($__internal_2_$__cuda_sm10x_tcgen05_guardrail_trap_unallocated_columns_being_dealloced - $__internal_1_$__cuda_sm10x_tcgen05_guardrail_trap_phase_invalid_during_alloc)
$__internal_1_$__cuda_sm10x_tcgen05_guardrail_trap_phase_invalid_during_alloc:
[----:B------:R-:W-:Y:S05]  /*d370*/  BPT.TRAP 0x1 ;  /* 0x000000040000795c */ /* 0x000fea0000300000 */
[----:B------:R-:W-:-:S04]  /*d380*/  MOV R3, 0x0 ;  /* 0x0000000000037802 */ /* 0x000fc80000000f00 */
[----:B------:R-:W-:Y:S05]  /*d390*/  RET.REL.NODEC R2 `(_ZN7cutlass13device_kernelINS_4gemm6kernel13GemmUniversalIN4cute5tupleIJiiiiEEENS1_10collective13CollectiveMmaINS1_41MainloopSm100TmaUmmaWarpSpecializedSparseILi10ELi2ELi2ENS5_IJNS4_1CILi2EEENSA_ILi1EEESC_EEEEENS5_IJNSA_ILi256EEENSA_ILi128EEENSA_ILi64EEEEEENS_10bfloat16_tENS5_IJNS4_6LayoutINS5_IJiNS5_IJSB_iEEEiEEENS5_IJlNS5_IJSC_SB_EEElEEEEENSK_INS5_IJNS5_IJNS5_IJNSA_ILi8EEESB_SQ_EEEiEEENS5_IJNS5_IJNSA_ILi16EEESB_NSA_ILi4EEEEEEiEEEiEEENS5_IJNS5_IJNS5_IJSG_ST_NSA_ILi2048EEEEEENSA_ILi16384EEEEEENS5_IJNS5_IJSC_NSA_ILi1024EEENSA_ILi32EEEEEElEEElEEEEEEEESJ_NS5_IJlSC_lEEENS4_8TiledMMAINS4_8MMA_AtomIJNS4_33SM100_MMA_F16BF16_2x1SM_SS_SPARSEISJ_SJ_fLi256ELi128ELNS4_4UMMA5MajorE0ELS1E_0ELNS1D_7ScaleInE0ELS1F_0EEEEEENSK_INS5_IJSC_SC_SC_EEENS5_IJNSA_ILi0EEES1J_S1J_EEEEENS5_IJNS4_10UnderscoreES1M_S1M_EEEEENS4_18SM100_TMA_2SM_LOADENS4_14ComposedLayoutINS4_7SwizzleILi2ELi4ELi3EEENS4_25smem_sparse_ptr_flag_bitsILi2ELi16EEENSK_INS5_IJNS5_IJSC_SQ_EEENS5_IJSB_S13_EEEEEENS5_IJNS5_IJS1J_SH_EEESN_EEEEEEEvNS4_8identityES1P_NS1Q_INS1R_ILi3ELi4ELi3EEENS4_18smem_ptr_flag_bitsILi16EEENSK_INS5_IJSQ_SH_EEENS5_IJSH_SC_EEEEEEEvS22_EENS_8epilogue10collective18CollectiveEpilogueINS2B_23Sm100TmaWarpSpecializedILi4ELi2ELi16ELb1ELb0EEEJNS5_IJSG_SG_SH_EEENS5_IJNSK_ISG_SC_EENSK_IST_SC_EEEEEfNS5_IJSC_llEEEfS2K_NS2B_6fusion15FusionCallbacksIS2F_NS2L_17LinearCombinationIffffLNS_15FloatRoundStyleE2EEES2G_S2J_JEEENS4_5SM1004TMEM4LOAD26SM100_TMEM_LOAD_32dp32b16xENS4_13SM90_TMA_LOADENS1Q_INS1R_ILi2ELi5ELi2EEENS24_ILi32EEENSK_INS5_IJS13_SU_EEENS5_IJSC_S13_EEEEEEENS4_39AutoVectorizingCopyWithAssumedAlignmentILi128EEENS4_14SM90_TMA_STOREES31_S33_S33_EEEvvEEEEvNT_6ParamsE) ;  /* 0xffffff2c02187950 */ /* 0x000fea0003c3ffff */
        .weak           $__internal_2_$__cuda_sm10x_tcgen05_guardrail_trap_unallocated_columns_being_dealloced
        .type           $__internal_2_$__cuda_sm10x_tcgen05_guardrail_trap_unallocated_columns_being_dealloced,@function
        .size           $__internal_2_$__cuda_sm10x_tcgen05_guardrail_trap_unallocated_columns_being_dealloced,(.L_x_245 - $__internal_2_$__cuda_sm10x_tcgen05_guardrail_trap_unallocated_columns_being_dealloced)
$__internal_2_$__cuda_sm10x_tcgen05_guardrail_trap_unallocated_columns_being_dealloced:
[----:B------:R-:W-:Y:S05]  /*d3a0*/  BPT.TRAP 0x1 ;  /* 0x000000040000795c */ /* 0x000fea0000300000 */
[----:B------:R-:W-:-:S04]  /*d3b0*/  HFMA2 R3, -RZ, RZ, 0, 0 ;  /* 0x00000000ff037431 */ /* 0x000fc800000001ff */
[----:B------:R-:W-:Y:S05]  /*d3c0*/  RET.REL.NODEC R2 `(_ZN7cutlass13device_kernelINS_4gemm6kernel13GemmUniversalIN4cute5tupleIJiiiiEEENS1_10collective13CollectiveMmaINS1_41MainloopSm100TmaUmmaWarpSpecializedSparseILi10ELi2ELi2ENS5_IJNS4_1CILi2EEENSA_ILi1EEESC_EEEEENS5_IJNSA_ILi256EEENSA_ILi128EEENSA_ILi64EEEEEENS_10bfloat16_tENS5_IJNS4_6LayoutINS5_IJiNS5_IJSB_iEEEiEEENS5_IJlNS5_IJSC_SB_EEElEEEEENSK_INS5_IJNS5_IJNS5_IJNSA_ILi8EEESB_SQ_EEEiEEENS5_IJNS5_IJNSA_ILi16EEESB_NSA_ILi4EEEEEEiEEEiEEENS5_IJNS5_IJNS5_IJSG_ST_NSA_ILi2048EEEEEENSA_ILi16384EEEEEENS5_IJNS5_IJSC_NSA_ILi1024EEENSA_ILi32EEEEEElEEElEEEEEEEESJ_NS5_IJlSC_lEEENS4_8TiledMMAINS4_8MMA_AtomIJNS4_33SM100_MMA_F16BF16_2x1SM_SS_SPARSEISJ_SJ_fLi256ELi128ELNS4_4UMMA5MajorE0ELS1E_0ELNS1D_7ScaleInE0ELS1F_0EEEEEENSK_INS5_IJSC_SC_SC_EEENS5_IJNSA_ILi0EEES1J_S1J_EEEEENS5_IJNS4_10UnderscoreES1M_S1M_EEEEENS4_18SM100_TMA_2SM_LOADENS4_14ComposedLayoutINS4_7SwizzleILi2ELi4ELi3EEENS4_25smem_sparse_ptr_flag_bitsILi2ELi16EEENSK_INS5_IJNS5_IJSC_SQ_EEENS5_IJSB_S13_EEEEEENS5_IJNS5_IJS1J_SH_EEESN_EEEEEEEvNS4_8identityES1P_NS1Q_INS1R_ILi3ELi4ELi3EEENS4_18smem_ptr_flag_bitsILi16EEENSK_INS5_IJSQ_SH_EEENS5_IJSH_SC_EEEEEEEvS22_EENS_8epilogue10collective18CollectiveEpilogueINS2B_23Sm100TmaWarpSpecializedILi4ELi2ELi16ELb1ELb0EEEJNS5_IJSG_SG_SH_EEENS5_IJNSK_ISG_SC_EENSK_IST_SC_EEEEEfNS5_IJSC_llEEEfS2K_NS2B_6fusion15FusionCallbacksIS2F_NS2L_17LinearCombinationIffffLNS_15FloatRoundStyleE2EEES2G_S2J_JEEENS4_5SM1004TMEM4LOAD26SM100_TMEM_LOAD_32dp32b16xENS4_13SM90_TMA_LOADENS1Q_INS1R_ILi2ELi5ELi2EEENS24_ILi32EEENSK_INS5_IJS13_SU_EEENS5_IJSC_S13_EEEEEEENS4_39AutoVectorizingCopyWithAssumedAlignmentILi128EEENS4_14SM90_TMA_STOREES31_S33_S33_EEEvvEEEEvNT_6ParamsE) ;  /* 0xffffff2c020c7950 */ /* 0x000fea0003c3ffff */
.L_x_244:
[----:B------:R-:W-:-:S00]  /*d3d0*/  BRA `(.L_x_244) ;  /* 0xfffffffc00fc7947 */ /* 0x000fc0000383ffff */
[----:B------:R-:W-:-:S00]  /*d3e0*/  NOP ;  /* 0x0000000000007918 */ /* 0x000fc00000000000 */
        /* <DEDUP_REMOVED lines=9> */
.L_x_245:


//--------------------- .nv.global.init           --------------------------
	.section	.nv.global.init,"aw",@progbits
.nv.global.init:
	.type		$str$27,@object
	.size		$str$27,($str$28 - $str$27)
$str$27:
        /*0000*/ 	.byte	0x28, 0x61, 0x64, 0x64, 0x72, 0x65, 0x73, 0x73, 0x20, 0x26, 0x20, 0x6d, 0x61, 0x73, 0x6b, 0x29
        /*0010*/ 	.byte	0x20, 0x3d, 0x3d, 0x20, 0x30, 0x00
	.type		$str$28,@object
	.size		$str$28,($str$26 - $str$28)
$str$28:
        /*0016*/ 	.byte	0x2f, 0x74, 0x6d, 0x70, 0x2f, 0x63, 0x75, 0x74, 0x6c, 0x61, 0x73, 0x73, 0x5f, 0x73, 0x77, 0x65
        /*0026*/ 	.byte	0x65, 0x70, 0x5f, 0x73, 0x72, 0x63, 0x2f, 0x69, 0x6e, 0x63, 0x6c, 0x75, 0x64, 0x65, 0x2f, 0x63
        /*0036*/ 	.byte	0x75, 0x74, 0x65, 0x2f, 0x70, 0x6f, 0x69, 0x6e, 0x74, 0x65, 0x72, 0x5f, 0x66, 0x6c, 0x61, 0x67
        /*0046*/ 	.byte	0x67, 0x65, 0x64, 0x2e, 0x68, 0x70, 0x70, 0x00
	.type		$str$26,@object
	.size		$str$26,($str$25 - $str$26)
$str$26:
        /*004e*/ 	.byte	0x2f, 0x74, 0x6d, 0x70, 0x2f, 0x63, 0x75, 0x74, 0x6c, 0x61, 0x73, 0x73, 0x5f, 0x73, 0x77, 0x65
        /*005e*/ 	.byte	0x65, 0x70, 0x5f, 0x73, 0x72, 0x63, 0x2f, 0x69, 0x6e, 0x63, 0x6c, 0x75, 0x64, 0x65, 0x2f, 0x63
        /*006e*/ 	.byte	0x75, 0x74, 0x65, 0x2f, 0x61, 0x74, 0x6f, 0x6d, 0x2f, 0x63, 0x6f, 0x70, 0x79, 0x5f, 0x74, 0x72
        /*007e*/ 	.byte	0x61, 0x69, 0x74, 0x73, 0x5f, 0x73, 0x6d, 0x31, 0x30, 0x30, 0x2e, 0x68, 0x70, 0x70, 0x00
	.type		$str$25,@object
	.size		$str$25,(__unnamed_1 - $str$25)
$str$25:
        /*008d*/ 	.byte	0x28, 0x28, 0x75, 0x69, 0x6e, 0x74, 0x33, 0x32, 0x5f, 0x74, 0x28, 0x74, 0x68, 0x72, 0x65, 0x61
        /*009d*/ 	.byte	0x64, 0x49, 0x64, 0x78, 0x2e, 0x78, 0x29, 0x20, 0x2f, 0x20, 0x33, 0x32, 0x29, 0x20, 0x25, 0x20
        /*00ad*/ 	.byte	0x34, 0x29, 0x20, 0x3d, 0x3d, 0x20, 0x28, 0x28, 0x28, 0x74, 0x6d, 0x65, 0x6d, 0x5f, 0x61, 0x64
        /*00bd*/ 	.byte	0x64, 0x72, 0x20, 0x3e, 0x3e, 0x20, 0x31, 0x36, 0x29, 0x20, 0x2f, 0x20, 0x33, 0x32, 0x29, 0x20
        /*00cd*/ 	.byte	0x25, 0x20, 0x34, 0x29, 0x00
	.type		__unnamed_1,@object
	.size		__unnamed_1,(__unnamed_2 - __unnamed_1)
__unnamed_1:
        /*00d2*/ 	.byte	0x61, 0x75, 0x74, 0x6f, 0x20, 0x63, 0x75, 0x74, 0x65, 0x3a, 0x3a, 0x61, 0x73, 0x5f, 0x70, 0x6f
        /* <DEDUP_REMOVED lines=23> */
        /*0252*/ 	.byte	0x3a, 0x43, 0x3c, 0x32, 0x30, 0x34, 0x38, 0x3e, 0x3e, 0x3e, 0x3e, 0x5d, 0x00
	.type		__unnamed_2,@object
	.size		__unnamed_2,(.L_2 - __unnamed_2)
__unnamed_2:
        /* <DEDUP_REMOVED lines=42> */
        /*04ff*/ 	.byte	0x3e, 0x5d, 0x00
.L_2:


//--------------------- .nv.shared._ZN7cutlass13device_kernelINS_4gemm6kernel13GemmUniversalIN4cute5tupleIJiiiiEEENS1_10collective13CollectiveMmaINS1_41MainloopSm100TmaUmmaWarpSpecializedSparseILi10ELi2ELi2ENS5_IJNS4_1CILi2EEENSA_ILi1EEESC_EEEEENS5_IJNSA_ILi256EEENSA_ILi128EEENSA_ILi64EEEEEENS_10bfloat16_tENS5_IJNS4_6LayoutINS5_IJiNS5_IJSB_iEEEiEEENS5_IJlNS5_IJSC_SB_EEElEEEEENSK_INS5_IJNS5_IJNS5_IJNSA_ILi8EEESB_SQ_EEEiEEENS5_IJNS5_IJNSA_ILi16EEESB_NSA_ILi4EEEEEEiEEEiEEENS5_IJNS5_IJNS5_IJSG_ST_NSA_ILi2048EEEEEENSA_ILi16384EEEEEENS5_IJNS5_IJSC_NSA_ILi1024EEENSA_ILi32EEEEEElEEElEEEEEEEESJ_NS5_IJlSC_lEEENS4_8TiledMMAINS4_8MMA_AtomIJNS4_33SM100_MMA_F16BF16_2x1SM_SS_SPARSEISJ_SJ_fLi256ELi128ELNS4_4UMMA5MajorE0ELS1E_0ELNS1D_7ScaleInE0ELS1F_0EEEEEENSK_INS5_IJSC_SC_SC_EEENS5_IJNSA_ILi0EEES1J_S1J_EEEEENS5_IJNS4_10UnderscoreES1M_S1M_EEEEENS4_18SM100_TMA_2SM_LOADENS4_14ComposedLayoutINS4_7SwizzleILi2ELi4ELi3EEENS4_25smem_sparse_ptr_flag_bitsILi2ELi16EEENSK_INS5_IJNS5_IJSC_SQ_EEENS5_IJSB_S13_EEEEEENS5_IJNS5_IJS1J_SH_EEESN_EEEEEEEvNS4_8identityES1P_NS1Q_INS1R_ILi3ELi4ELi3EEENS4_18smem_ptr_flag_bitsILi16EEENSK_INS5_IJSQ_SH_EEENS5_IJSH_SC_EEEEEEEvS22_EENS_8epilogue10collective18CollectiveEpilogueINS2B_23Sm100TmaWarpSpecializedILi4ELi2ELi16ELb1ELb0EEEJNS5_IJSG_SG_SH_EEENS5_IJNSK_ISG_SC_EENSK_IST_SC_EEEEEfNS5_IJSC_llEEEfS2K_NS2B_6fusion15FusionCallbacksIS2F_NS2L_17LinearCombinationIffffLNS_15FloatRoundStyleE2EEES2G_S2J_JEEENS4_5SM1004TMEM4LOAD26SM100_TMEM_LOAD_32dp32b16xENS4_13SM90_TMA_LOADENS1Q_INS1R_ILi2ELi5ELi2EEENS24_ILi32EEENSK_INS5_IJS13_SU_EEENS5_IJSC_S13_EEEEEEENS4_39AutoVectorizingCopyWithAssumedAlignmentILi128EEENS4_14SM90_TMA_STOREES31_S33_S33_EEEvvEEEEvNT_6ParamsE --------------------------
	.section	.nv.shared._ZN7cutlass13device_kernelINS_4gemm6kernel13GemmUniversalIN4cute5tupleIJiiiiEEENS1_10collective13CollectiveMmaINS1_41MainloopSm100TmaUmmaWarpSpecializedSparseILi10ELi2ELi2ENS5_IJNS4_1CILi2EEENSA_ILi1EEESC_EEEEENS5_IJNSA_ILi256EEENSA_ILi128EEENSA_ILi64EEEEEENS_10bfloat16_tENS5_IJNS4_6LayoutINS5_IJiNS5_IJSB_iEEEiEEENS5_IJlNS5_IJSC_SB_EEElEEEEENSK_INS5_IJNS5_IJNS5_IJNSA_ILi8EEESB_SQ_EEEiEEENS5_IJNS5_IJNSA_ILi16EEESB_NSA_ILi4EEEEEEiEEEiEEENS5_IJNS5_IJNS5_IJSG_ST_NSA_ILi2048EEEEEENSA_ILi16384EEEEEENS5_IJNS5_IJSC_NSA_ILi1024EEENSA_ILi32EEEEEElEEElEEEEEEEESJ_NS5_IJlSC_lEEENS4_8TiledMMAINS4_8MMA_AtomIJNS4_33SM100_MMA_F16BF16_2x1SM_SS_SPARSEISJ_SJ_fLi256ELi128ELNS4_4UMMA5MajorE0ELS1E_0ELNS1D_7ScaleInE0ELS1F_0EEEEEENSK_INS5_IJSC_SC_SC_EEENS5_IJNSA_ILi0EEES1J_S1J_EEEEENS5_IJNS4_10UnderscoreES1M_S1M_EEEEENS4_18SM100_TMA_2SM_LOADENS4_14ComposedLayoutINS4_7SwizzleILi2ELi4ELi3EEENS4_25smem_sparse_ptr_flag_bitsILi2ELi16EEENSK_INS5_IJNS5_IJSC_SQ_EEENS5_IJSB_S13_EEEEEENS5_IJNS5_IJS1J_SH_EEESN_EEEEEEEvNS4_8identityES1P_NS1Q_INS1R_ILi3ELi4ELi3EEENS4_18smem_ptr_flag_bitsILi16EEENSK_INS5_IJSQ_SH_EEENS5_IJSH_SC_EEEEEEEvS22_EENS_8epilogue10collective18CollectiveEpilogueINS2B_23Sm100TmaWarpSpecializedILi4ELi2ELi16ELb1ELb0EEEJNS5_IJSG_SG_SH_EEENS5_IJNSK_ISG_SC_EENSK_IST_SC_EEEEEfNS5_IJSC_llEEEfS2K_NS2B_6fusion15FusionCallbacksIS2F_NS2L_17LinearCombinationIffffLNS_15FloatRoundStyleE2EEES2G_S2J_JEEENS4_5SM1004TMEM4LOAD26SM100_TMEM_LOAD_32dp32b16xENS4_13SM90_TMA_LOADENS1Q_INS1R_ILi2ELi5ELi2EEENS24_ILi32EEENSK_INS5_IJS13_SU_EEENS5_IJSC_S13_EEEEEEENS4_39AutoVectorizingCopyWithAssumedAlignmentILi128EEENS4_14SM90_TMA_STOREES31_S33_S33_EEEvvEEEEvNT_6ParamsE,"aw",@nobits
	.sectionflags	@""
	.align	16
	.zero		1024


//--------------------- .nv.shared.reserved.0     --------------------------
	.section	.nv.shared.reserved.0,"aw",@nobits
	.weak		__nv_reservedSMEM_offset_0_alias
	.size		__nv_reservedSMEM_offset_0_alias, 0, 64
	.other		__nv_reservedSMEM_offset_0_alias,@"STO_CUDA_RESERVED_SHARED STV_DEFAULT"
__nv_reservedSMEM_offset_0_alias:
	.zero		0
.nv.shared.reserved.0:
	.zero		64
	.weak		__nv_reservedSMEM_tcgen05_partition
	.type		__nv_reservedSMEM_tcgen05_partition,@object
	.size		__nv_reservedSMEM_tcgen05_partition,(.L_0 - __nv_reservedSMEM_tcgen05_partition)
__nv_reservedSMEM_tcgen05_partition:
	.zero		32
.L_0:


//--------------------- .nv.global                --------------------------
	.section	.nv.global,"aw",@nobits
.nv.global:
	.type		_ZN39_INTERNAL_be62f08c_4_k_cu_563e4a13_29534cute1_E,@object
	.size		_ZN39_INTERNAL_be62f08c_4_k_cu_563e4a13_29534cute1_E,(_ZN39_INTERNAL_be62f08c_4_k_cu_563e4a13_29534cuda3std3__45__cpo6cbeginE - _ZN39_INTERNAL_be62f08c_4_k_cu_563e4a13_29534cute1_E)
_ZN39_INTERNAL_be62f08c_4_k_cu_563e4a13_29534cute1_E:
	.zero		1
	.type		_ZN39_INTERNAL_be62f08c_4_k_cu_563e4a13_29534cuda3std3__45__cpo6cbeginE,@object
	.size		_ZN39_INTERNAL_be62f08c_4_k_cu_563e4a13_29534cuda3std3__45__cpo6cbeginE,(_ZN39_INTERNAL_be62f08c_4_k_cu_563e4a13_29534cuda3std3__48in_placeE - _ZN39_INTERNAL_be62f08c_4_k_cu_563e4a13_29534cuda3std3__45__cpo6cbeginE)
_ZN39_INTERNAL_be62f08c_4_k_cu_563e4a13_29534cuda3std3__45__cpo6cbeginE:
	.zero		1
	.type		_ZN39_INTERNAL_be62f08c_4_k_cu_563e4a13_29534cuda3std3__48in_placeE,@object
	.size		_ZN39_INTERNAL_be62f08c_4_k_cu_563e4a13_29534cuda3std3__48in_placeE,(_ZN39_INTERNAL_be62f08c_4_k_cu_563e4a13_29534cuda3std6ranges3__45__cpo9iter_moveE - _ZN39_INTERNAL_be62f08c_4_k_cu_563e4a13_29534cuda3std3__48in_placeE)
_ZN39_INTERNAL_be62f08c_4_k_cu_563e4a13_29534cuda3std3__48in_placeE:
	.zero		1
	.type		_ZN39_INTERNAL_be62f08c_4_k_cu_563e4a13_29534cuda3std6ranges3__45__cpo9iter_moveE,@object
	.size		_ZN39_INTERNAL_be62f08c_4_k_cu_563e4a13_29534cuda3std6ranges3__45__cpo9iter_moveE,(_ZN39_INTERNAL_be62f08c_4_k_cu_563e4a13_29534cuda3std3__45__cpo5beginE - _ZN39_INTERNAL_be62f08c_4_k_cu_563e4a13_29534cuda3std6ranges3__45__cpo9iter_moveE)
_ZN39_INTERNAL_be62f08c_4_k_cu_563e4a13_29534cuda3std6ranges3__45__cpo9iter_moveE:
	.zero		1
	.type		_ZN39_INTERNAL_be62f08c_4_k_cu_563e4a13_29534cuda3std3__45__cpo5beginE,@object
	.size		_ZN39_INTERNAL_be62f08c_4_k_cu_563e4a13_29534cuda3std3__45__cpo5beginE,(_ZN39_INTERNAL_be62f08c_4_k_cu_563e4a13_29534cuda3std3__441_GLOBAL__N__be62f08c_4_k_cu_563e4a13_29536ignoreE - _ZN39_INTERNAL_be62f08c_4_k_cu_563e4a13_29534cuda3std3__45__cpo5beginE)
_ZN39_INTERNAL_be62f08c_4_k_cu_563e4a13_29534cuda3std3__45__cpo5beginE:
	.zero		1
	.type		_ZN39_INTERNAL_be62f08c_4_k_cu_563e4a13_29534cuda3std3__441_GLOBAL__N__be62f08c_4_k_cu_563e4a13_29536ignoreE,@object
	.size		_ZN39_INTERNAL_be62f08c_4_k_cu_563e4a13_29534cuda3std3__441_GLOBAL__N__be62f08c_4_k_cu_563e4a13_29536ignoreE,(_ZN39_INTERNAL_be62f08c_4_k_cu_563e4a13_29534cute7productE - _ZN39_INTERNAL_be62f08c_4_k_cu_563e4a13_29534cuda3std3__441_GLOBAL__N__be62f08c_4_k_cu_563e4a13_29536ignoreE)
_ZN39_INTERNAL_be62f08c_4_k_cu_563e4a13_29534cuda3std3__441_GLOBAL__N__be62f08c_4_k_cu_563e4a13_29536ignoreE:
	.zero		1
	.type		_ZN39_INTERNAL_be62f08c_4_k_cu_563e4a13_29534cute7productE,@object
	.size		_ZN39_INTERNAL_be62f08c_4_k_cu_563e4a13_29534cute7productE,(_ZN39_INTERNAL_be62f08c_4_k_cu_563e4a13_29534cuda3std3__45__cpo3endE - _ZN39_INTERNAL_be62f08c_4_k_cu_563e4a13_29534cute7productE)
_ZN39_INTERNAL_be62f08c_4_k_cu_563e4a13_29534cute7productE:
	.zero		1
	.type		_ZN39_INTERNAL_be62f08c_4_k_cu_563e4a13_29534cuda3std3__45__cpo3endE,@object
	.size		_ZN39_INTERNAL_be62f08c_4_k_cu_563e4a13_29534cuda3std3__45__cpo3endE,(_ZN39_INTERNAL_be62f08c_4_k_cu_563e4a13_29534cuda3std3__419piecewise_constructE - _ZN39_INTERNAL_be62f08c_4_k_cu_563e4a13_29534cuda3std3__45__cpo3endE)
_ZN39_INTERNAL_be62f08c_4_k_cu_563e4a13_29534cuda3std3__45__cpo3endE:
	.zero		1
	.type		_ZN39_INTERNAL_be62f08c_4_k_cu_563e4a13_29534cuda3std3__419piecewise_constructE,@object
	.size		_ZN39_INTERNAL_be62f08c_4_k_cu_563e4a13_29534cuda3std3__419piecewise_constructE,(_ZN39_INTERNAL_be62f08c_4_k_cu_563e4a13_29534cuda3std3__45__cpo4cendE - _ZN39_INTERNAL_be62f08c_4_k_cu_563e4a13_29534cuda3std3__419piecewise_constructE)
_ZN39_INTERNAL_be62f08c_4_k_cu_563e4a13_29534cuda3std3__419piecewise_constructE:
	.zero		1
	.type		_ZN39_INTERNAL_be62f08c_4_k_cu_563e4a13_29534cuda3std3__45__cpo4cendE,@object
	.size		_ZN39_INTERNAL_be62f08c_4_k_cu_563e4a13_29534cuda3std3__45__cpo4cendE,(_ZN39_INTERNAL_be62f08c_4_k_cu_563e4a13_29534cuda3std6ranges3__45__cpo4swapE - _ZN39_INTERNAL_be62f08c_4_k_cu_563e4a13_29534cuda3std3__45__cpo4cendE)
_ZN39_INTERNAL_be62f08c_4_k_cu_563e4a13_29534cuda3std3__45__cpo4cendE:
	.zero		1
	.type		_ZN39_INTERNAL_be62f08c_4_k_cu_563e4a13_29534cuda3std6ranges3__45__cpo4swapE,@object
	.size		_ZN39_INTERNAL_be62f08c_4_k_cu_563e4a13_29534cuda3std6ranges3__45__cpo4swapE,(.L_10 - _ZN39_INTERNAL_be62f08c_4_k_cu_563e4a13_29534cuda3std6ranges3__45__cpo4swapE)
_ZN39_INTERNAL_be62f08c_4_k_cu_563e4a13_29534cuda3std6ranges3__45__cpo4swapE:
	.zero		1
.L_10:


//--------------------- .nv.constant0._ZN7cutlass13device_kernelINS_4gemm6kernel13GemmUniversalIN4cute5tupleIJiiiiEEENS1_10collective13CollectiveMmaINS1_41MainloopSm100TmaUmmaWarpSpecializedSparseILi10ELi2ELi2ENS5_IJNS4_1CILi2EEENSA_ILi1EEESC_EEEEENS5_IJNSA_ILi256EEENSA_ILi128EEENSA_ILi64EEEEEENS_10bfloat16_tENS5_IJNS4_6LayoutINS5_IJiNS5_IJSB_iEEEiEEENS5_IJlNS5_IJSC_SB_EEElEEEEENSK_INS5_IJNS5_IJNS5_IJNSA_ILi8EEESB_SQ_EEEiEEENS5_IJNS5_IJNSA_ILi16EEESB_NSA_ILi4EEEEEEiEEEiEEENS5_IJNS5_IJNS5_IJSG_ST_NSA_ILi2048EEEEEENSA_ILi16384EEEEEENS5_IJNS5_IJSC_NSA_ILi1024EEENSA_ILi32EEEEEElEEElEEEEEEEESJ_NS5_IJlSC_lEEENS4_8TiledMMAINS4_8MMA_AtomIJNS4_33SM100_MMA_F16BF16_2x1SM_SS_SPARSEISJ_SJ_fLi256ELi128ELNS4_4UMMA5MajorE0ELS1E_0ELNS1D_7ScaleInE0ELS1F_0EEEEEENSK_INS5_IJSC_SC_SC_EEENS5_IJNSA_ILi0EEES1J_S1J_EEEEENS5_IJNS4_10UnderscoreES1M_S1M_EEEEENS4_18SM100_TMA_2SM_LOADENS4_14ComposedLayoutINS4_7SwizzleILi2ELi4ELi3EEENS4_25smem_sparse_ptr_flag_bitsILi2ELi16EEENSK_INS5_IJNS5_IJSC_SQ_EEENS5_IJSB_S13_EEEEEENS5_IJNS5_IJS1J_SH_EEESN_EEEEEEEvNS4_8identityES1P_NS1Q_INS1R_ILi3ELi4ELi3EEENS4_18smem_ptr_flag_bitsILi16EEENSK_INS5_IJSQ_SH_EEENS5_IJSH_SC_EEEEEEEvS22_EENS_8epilogue10collective18CollectiveEpilogueINS2B_23Sm100TmaWarpSpecializedILi4ELi2ELi16ELb1ELb0EEEJNS5_IJSG_SG_SH_EEENS5_IJNSK_ISG_SC_EENSK_IST_SC_EEEEEfNS5_IJSC_llEEEfS2K_NS2B_6fusion15FusionCallbacksIS2F_NS2L_17LinearCombinationIffffLNS_15FloatRoundStyleE2EEES2G_S2J_JEEENS4_5SM1004TMEM4LOAD26SM100_TMEM_LOAD_32dp32b16xENS4_13SM90_TMA_LOADENS1Q_INS1R_ILi2ELi5ELi2EEENS24_ILi32EEENSK_INS5_IJS13_SU_EEENS5_IJSC_S13_EEEEEEENS4_39AutoVectorizingCopyWithAssumedAlignmentILi128EEENS4_14SM90_TMA_STOREES31_S33_S33_EEEvvEEEEvNT_6ParamsE --------------------------
	.section	.nv.constant0._ZN7cutlass13device_kernelINS_4gemm6kernel13GemmUniversalIN4cute5tupleIJiiiiEEENS1_10collective13CollectiveMmaINS1_41MainloopSm100TmaUmmaWarpSpecializedSparseILi10ELi2ELi2ENS5_IJNS4_1CILi2EEENSA_ILi1EEESC_EEEEENS5_IJNSA_ILi256EEENSA_ILi128EEENSA_ILi64EEEEEENS_10bfloat16_tENS5_IJNS4_6LayoutINS5_IJiNS5_IJSB_iEEEiEEENS5_IJlNS5_IJSC_SB_EEElEEEEENSK_INS5_IJNS5_IJNS5_IJNSA_ILi8EEESB_SQ_EEEiEEENS5_IJNS5_IJNSA_ILi16EEESB_NSA_ILi4EEEEEEiEEEiEEENS5_IJNS5_IJNS5_IJSG_ST_NSA_ILi2048EEEEEENSA_ILi16384EEEEEENS5_IJNS5_IJSC_NSA_ILi1024EEENSA_ILi32EEEEEElEEElEEEEEEEESJ_NS5_IJlSC_lEEENS4_8TiledMMAINS4_8MMA_AtomIJNS4_33SM100_MMA_F16BF16_2x1SM_SS_SPARSEISJ_SJ_fLi256ELi128ELNS4_4UMMA5MajorE0ELS1E_0ELNS1D_7ScaleInE0ELS1F_0EEEEEENSK_INS5_IJSC_SC_SC_EEENS5_IJNSA_ILi0EEES1J_S1J_EEEEENS5_IJNS4_10UnderscoreES1M_S1M_EEEEENS4_18SM100_TMA_2SM_LOADENS4_14ComposedLayoutINS4_7SwizzleILi2ELi4ELi3EEENS4_25smem_sparse_ptr_flag_bitsILi2ELi16EEENSK_INS5_IJNS5_IJSC_SQ_EEENS5_IJSB_S13_EEEEEENS5_IJNS5_IJS1J_SH_EEESN_EEEEEEEvNS4_8identityES1P_NS1Q_INS1R_ILi3ELi4ELi3EEENS4_18smem_ptr_flag_bitsILi16EEENSK_INS5_IJSQ_SH_EEENS5_IJSH_SC_EEEEEEEvS22_EENS_8epilogue10collective18CollectiveEpilogueINS2B_23Sm100TmaWarpSpecializedILi4ELi2ELi16ELb1ELb0EEEJNS5_IJSG_SG_SH_EEENS5_IJNSK_ISG_SC_EENSK_IST_SC_EEEEEfNS5_IJSC_llEEEfS2K_NS2B_6fusion15FusionCallbacksIS2F_NS2L_17LinearCombinationIffffLNS_15FloatRoundStyleE2EEES2G_S2J_JEEENS4_5SM1004TMEM4LOAD26SM100_TMEM_LOAD_32dp32b16xENS4_13SM90_TMA_LOADENS1Q_INS1R_ILi2ELi5ELi2EEENS24_ILi32EEENSK_INS5_IJS13_SU_EEENS5_IJSC_S13_EEEEEEENS4_39AutoVectorizingCopyWithAssumedAlignmentILi128EEENS4_14SM90_TMA_STOREES31_S33_S33_EEEvvEEEEvNT_6ParamsE,"a",@progbits
	.sectionflags	@""
	.align	4
.nv.constant0._ZN7cutlass13device_kernelINS_4gemm6kernel13GemmUniversalIN4cute5tupleIJiiiiEEENS1_10collective13CollectiveMmaINS1_41MainloopSm100TmaUmmaWarpSpecializedSparseILi10ELi2ELi2ENS5_IJNS4_1CILi2EEENSA_ILi1EEESC_EEEEENS5_IJNSA_ILi256EEENSA_ILi128EEENSA_ILi64EEEEEENS_10bfloat16_tENS5_IJNS4_6LayoutINS5_IJiNS5_IJSB_iEEEiEEENS5_IJlNS5_IJSC_SB_EEElEEEEENSK_INS5_IJNS5_IJNS5_IJNSA_ILi8EEESB_SQ_EEEiEEENS5_IJNS5_IJNSA_ILi16EEESB_NSA_ILi4EEEEEEiEEEiEEENS5_IJNS5_IJNS5_IJSG_ST_NSA_ILi2048EEEEEENSA_ILi16384EEEEEENS5_IJNS5_IJSC_NSA_ILi1024EEENSA_ILi32EEEEEElEEElEEEEEEEESJ_NS5_IJlSC_lEEENS4_8TiledMMAINS4_8MMA_AtomIJNS4_33SM100_MMA_F16BF16_2x1SM_SS_SPARSEISJ_SJ_fLi256ELi128ELNS4_4UMMA5MajorE0ELS1E_0ELNS1D_7ScaleInE0ELS1F_0EEEEEENSK_INS5_IJSC_SC_SC_EEENS5_IJNSA_ILi0EEES1J_S1J_EEEEENS5_IJNS4_10UnderscoreES1M_S1M_EEEEENS4_18SM100_TMA_2SM_LOADENS4_14ComposedLayoutINS4_7SwizzleILi2ELi4ELi3EEENS4_25smem_sparse_ptr_flag_bitsILi2ELi16EEENSK_INS5_IJNS5_IJSC_SQ_EEENS5_IJSB_S13_EEEEEENS5_IJNS5_IJS1J_SH_EEESN_EEEEEEEvNS4_8identityES1P_NS1Q_INS1R_ILi3ELi4ELi3EEENS4_18smem_ptr_flag_bitsILi16EEENSK_INS5_IJSQ_SH_EEENS5_IJSH_SC_EEEEEEEvS22_EENS_8epilogue10collective18CollectiveEpilogueINS2B_23Sm100TmaWarpSpecializedILi4ELi2ELi16ELb1ELb0EEEJNS5_IJSG_SG_SH_EEENS5_IJNSK_ISG_SC_EENSK_IST_SC_EEEEEfNS5_IJSC_llEEEfS2K_NS2B_6fusion15FusionCallbacksIS2F_NS2L_17LinearCombinationIffffLNS_15FloatRoundStyleE2EEES2G_S2J_JEEENS4_5SM1004TMEM4LOAD26SM100_TMEM_LOAD_32dp32b16xENS4_13SM90_TMA_LOADENS1Q_INS1R_ILi2ELi5ELi2EEENS24_ILi32EEENSK_INS5_IJS13_SU_EEENS5_IJSC_S13_EEEEEEENS4_39AutoVectorizingCopyWithAssumedAlignmentILi128EEENS4_14SM90_TMA_STOREES31_S33_S33_EEEvvEEEEvNT_6ParamsE:
	.zero		3456


//--------------------- SYMBOLS --------------------------

	.type		.nv.reservedSmem.offset0,@object
	.size		.nv.reservedSmem.offset0,0x4
	.type		.nv.reservedSmem.cap,@object
	.size		.nv.reservedSmem.cap,0x4
	.type		__assertfail,@function
